	.target	sm_90a

	.elftype	@"ET_EXEC"


//--------------------- .note.nv.tkinfo           --------------------------
	.section	.note.nv.tkinfo,"",@"SHT_NOTE"
	.sectionflags	@"SHF_NOTE_NV_TKINFO"
	.tkinfo
        /*0018*/ 	.word	0x00000002
        /*0030*/ 	.string	""
        /*0030*/ 	.string	"ptxas"
        /*0030*/ 	.string	"Cuda compilation tools, release 13.0, V13.0.88"
        /*0030*/ 	.string	"Build cuda_13.0.r13.0/compiler.36424714_0"
        /*0030*/ 	.string	"-arch sm_90a -m 64 "



//--------------------- .note.nv.cuinfo           --------------------------
	.section	.note.nv.cuinfo,"",@"SHT_NOTE"
	.sectionflags	@"SHF_NOTE_NV_CUINFO"
        /*0018*/ 	.short	0x0002
        /*001a*/ 	.short	0x005a
        /*001c*/ 	.short	0x0082
	.zero		2


//--------------------- .nv.info                  --------------------------
	.section	.nv.info,"",@"SHT_CUDA_INFO"
	.align	4


	//----- nvinfo : EIATTR_REGCOUNT
	.align		4
        /*0000*/ 	.byte	0x04, 0x2f
        /*0002*/ 	.short	(.L_12 - .L_11)
	.align		4
.L_11:
        /*0004*/ 	.word	index@(_ZN7cutlass13device_kernelINS_4gemm6kernel13GemmUniversalIN4cute5tupleIJiiiiEEENS1_10collective13CollectiveMmaINS1_37MainloopSm90TmaGmmaWarpSpecializedFP8ILi13ENS5_IJNS4_1CILi1EEESB_SB_EEENS1_35KernelTmaWarpSpecializedCooperativeEEENS5_IJNSA_ILi512EEENSA_ILi16EEENSA_ILi32EEEEEENS_12float_e4m3_tENS5_IJlSB_lEEESJ_SK_NS4_8TiledMMAINS4_8MMA_AtomIJNS4_4SM904GMMA30MMA_64x16x32_F32E4M3E4M3_SS_TNILNSO_7ScaleInE1ELSQ_1EEEEEENS4_6LayoutINS5_IJNSA_ILi2EEESB_SB_EEENS5_IJSB_NSA_ILi0EEESW_EEEEENS5_IJNS4_10UnderscoreESZ_SZ_EEEEENS4_13SM90_TMA_LOADENS4_14ComposedLayoutINS4_7SwizzleILi1ELi4ELi3EEENS4_18smem_ptr_flag_bitsILi8EEENST_INS5_IJNSA_ILi8EEESH_EEENS5_IJSH_SB_EEEEEEEvNS4_8identityES12_S1C_vS1D_EENS_8epilogue10collective6detail29Sm90TmaWarpSpecializedAdapterINS1G_15DefaultEpilogueISJ_SK_SK_NS1F_6thread17LinearCombinationISJ_Li1EffLNS1K_9ScaleType4KindE0ELNS_15FloatRoundStyleE2ESJ_EENS1_15EpilogueDefaultEEEEEvvEEEEvNT_6ParamsE)
        /*0008*/ 	.word	0x000000a8


	//----- nvinfo : EIATTR_FRAME_SIZE
	.align		4
.L_12:
        /*000c*/ 	.byte	0x04, 0x11
        /*000e*/ 	.short	(.L_14 - .L_13)
	.align		4
.L_13:
        /*0010*/ 	.word	index@(_ZN7cutlass13device_kernelINS_4gemm6kernel13GemmUniversalIN4cute5tupleIJiiiiEEENS1_10collective13CollectiveMmaINS1_37MainloopSm90TmaGmmaWarpSpecializedFP8ILi13ENS5_IJNS4_1CILi1EEESB_SB_EEENS1_35KernelTmaWarpSpecializedCooperativeEEENS5_IJNSA_ILi512EEENSA_ILi16EEENSA_ILi32EEEEEENS_12float_e4m3_tENS5_IJlSB_lEEESJ_SK_NS4_8TiledMMAINS4_8MMA_AtomIJNS4_4SM904GMMA30MMA_64x16x32_F32E4M3E4M3_SS_TNILNSO_7ScaleInE1ELSQ_1EEEEEENS4_6LayoutINS5_IJNSA_ILi2EEESB_SB_EEENS5_IJSB_NSA_ILi0EEESW_EEEEENS5_IJNS4_10UnderscoreESZ_SZ_EEEEENS4_13SM90_TMA_LOADENS4_14ComposedLayoutINS4_7SwizzleILi1ELi4ELi3EEENS4_18smem_ptr_flag_bitsILi8EEENST_INS5_IJNSA_ILi8EEESH_EEENS5_IJSH_SB_EEEEEEEvNS4_8identityES12_S1C_vS1D_EENS_8epilogue10collective6detail29Sm90TmaWarpSpecializedAdapterINS1G_15DefaultEpilogueISJ_SK_SK_NS1F_6thread17LinearCombinationISJ_Li1EffLNS1K_9ScaleType4KindE0ELNS_15FloatRoundStyleE2ESJ_EENS1_15EpilogueDefaultEEEEEvvEEEEvNT_6ParamsE)
        /*0014*/ 	.word	0x00000000


	//----- nvinfo : EIATTR_MIN_STACK_SIZE
	.align		4
.L_14:
        /*0018*/ 	.byte	0x04, 0x12
        /*001a*/ 	.short	(.L_16 - .L_15)
	.align		4
.L_15:
        /*001c*/ 	.word	index@(_ZN7cutlass13device_kernelINS_4gemm6kernel13GemmUniversalIN4cute5tupleIJiiiiEEENS1_10collective13CollectiveMmaINS1_37MainloopSm90TmaGmmaWarpSpecializedFP8ILi13ENS5_IJNS4_1CILi1EEESB_SB_EEENS1_35KernelTmaWarpSpecializedCooperativeEEENS5_IJNSA_ILi512EEENSA_ILi16EEENSA_ILi32EEEEEENS_12float_e4m3_tENS5_IJlSB_lEEESJ_SK_NS4_8TiledMMAINS4_8MMA_AtomIJNS4_4SM904GMMA30MMA_64x16x32_F32E4M3E4M3_SS_TNILNSO_7ScaleInE1ELSQ_1EEEEEENS4_6LayoutINS5_IJNSA_ILi2EEESB_SB_EEENS5_IJSB_NSA_ILi0EEESW_EEEEENS5_IJNS4_10UnderscoreESZ_SZ_EEEEENS4_13SM90_TMA_LOADENS4_14ComposedLayoutINS4_7SwizzleILi1ELi4ELi3EEENS4_18smem_ptr_flag_bitsILi8EEENST_INS5_IJNSA_ILi8EEESH_EEENS5_IJSH_SB_EEEEEEEvNS4_8identityES12_S1C_vS1D_EENS_8epilogue10collective6detail29Sm90TmaWarpSpecializedAdapterINS1G_15DefaultEpilogueISJ_SK_SK_NS1F_6thread17LinearCombinationISJ_Li1EffLNS1K_9ScaleType4KindE0ELNS_15FloatRoundStyleE2ESJ_EENS1_15EpilogueDefaultEEEEEvvEEEEvNT_6ParamsE)
        /*0020*/ 	.word	0x00000000
.L_16:


//--------------------- .nv.compat                --------------------------
	.section	.nv.compat,"",@"SHT_CUDA_COMPAT_INFO"
	.align	4
        /*0000*/ 	.byte	0x02, 0x09, 0x01, 0x00, 0x02, 0x02, 0x04, 0x00, 0x02, 0x05, 0x05, 0x00, 0x03, 0x07, 0x01, 0x01
        /*0010*/ 	.byte	0x02, 0x03, 0x01, 0x00, 0x02, 0x06, 0x01, 0x00, 0x04, 0x0b, 0x08, 0x00, 0x00, 0x00, 0x00, 0x00
        /*0020*/ 	.byte	0x00, 0x00, 0x00, 0x00


//--------------------- .nv.info._ZN7cutlass13device_kernelINS_4gemm6kernel13GemmUniversalIN4cute5tupleIJiiiiEEENS1_10collective13CollectiveMmaINS1_37MainloopSm90TmaGmmaWarpSpecializedFP8ILi13ENS5_IJNS4_1CILi1EEESB_SB_EEENS1_35KernelTmaWarpSpecializedCooperativeEEENS5_IJNSA_ILi512EEENSA_ILi16EEENSA_ILi32EEEEEENS_12float_e4m3_tENS5_IJlSB_lEEESJ_SK_NS4_8TiledMMAINS4_8MMA_AtomIJNS4_4SM904GMMA30MMA_64x16x32_F32E4M3E4M3_SS_TNILNSO_7ScaleInE1ELSQ_1EEEEEENS4_6LayoutINS5_IJNSA_ILi2EEESB_SB_EEENS5_IJSB_NSA_ILi0EEESW_EEEEENS5_IJNS4_10UnderscoreESZ_SZ_EEEEENS4_13SM90_TMA_LOADENS4_14ComposedLayoutINS4_7SwizzleILi1ELi4ELi3EEENS4_18smem_ptr_flag_bitsILi8EEENST_INS5_IJNSA_ILi8EEESH_EEENS5_IJSH_SB_EEEEEEEvNS4_8identityES12_S1C_vS1D_EENS_8epilogue10collective6detail29Sm90TmaWarpSpecializedAdapterINS1G_15DefaultEpilogueISJ_SK_SK_NS1F_6thread17LinearCombinationISJ_Li1EffLNS1K_9ScaleType4KindE0ELNS_15FloatRoundStyleE2ESJ_EENS1_15EpilogueDefaultEEEEEvvEEEEvNT_6ParamsE --------------------------
	.section	.nv.info._ZN7cutlass13device_kernelINS_4gemm6kernel13GemmUniversalIN4cute5tupleIJiiiiEEENS1_10collective13CollectiveMmaINS1_37MainloopSm90TmaGmmaWarpSpecializedFP8ILi13ENS5_IJNS4_1CILi1EEESB_SB_EEENS1_35KernelTmaWarpSpecializedCooperativeEEENS5_IJNSA_ILi512EEENSA_ILi16EEENSA_ILi32EEEEEENS_12float_e4m3_tENS5_IJlSB_lEEESJ_SK_NS4_8TiledMMAINS4_8MMA_AtomIJNS4_4SM904GMMA30MMA_64x16x32_F32E4M3E4M3_SS_TNILNSO_7ScaleInE1ELSQ_1EEEEEENS4_6LayoutINS5_IJNSA_ILi2EEESB_SB_EEENS5_IJSB_NSA_ILi0EEESW_EEEEENS5_IJNS4_10UnderscoreESZ_SZ_EEEEENS4_13SM90_TMA_LOADENS4_14ComposedLayoutINS4_7SwizzleILi1ELi4ELi3EEENS4_18smem_ptr_flag_bitsILi8EEENST_INS5_IJNSA_ILi8EEESH_EEENS5_IJSH_SB_EEEEEEEvNS4_8identityES12_S1C_vS1D_EENS_8epilogue10collective6detail29Sm90TmaWarpSpecializedAdapterINS1G_15DefaultEpilogueISJ_SK_SK_NS1F_6thread17LinearCombinationISJ_Li1EffLNS1K_9ScaleType4KindE0ELNS_15FloatRoundStyleE2ESJ_EENS1_15EpilogueDefaultEEEEEvvEEEEvNT_6ParamsE,"",@"SHT_CUDA_INFO"
	.sectionflags	@""
	.align	4


	//----- nvinfo : EIATTR_CUDA_API_VERSION
	.align		4
        /*0000*/ 	.byte	0x04, 0x37
        /*0002*/ 	.short	(.L_18 - .L_17)
.L_17:
        /*0004*/ 	.word	0x00000082


	//----- nvinfo : EIATTR_KPARAM_INFO
	.align		4
.L_18:
        /*0008*/ 	.byte	0x04, 0x17
        /*000a*/ 	.short	(.L_20 - .L_19)
.L_19:
        /*000c*/ 	.word	0x00000000
        /*0010*/ 	.short	0x0000
        /*0012*/ 	.short	0x0070
        /*0014*/ 	.byte	0x00, 0xf0, 0x01, 0x10


	//----- nvinfo : EIATTR_SPARSE_MMA_MASK
	.align		4
.L_20:
        /*0018*/ 	.byte	0x03, 0x50
        /*001a*/ 	.short	0x0000


	//----- nvinfo : EIATTR_MAXREG_COUNT
	.align		4
        /*001c*/ 	.byte	0x03, 0x1b
        /*001e*/ 	.short	0x00a8


	//----- nvinfo : EIATTR_NUM_BARRIERS
	.align		4
        /*0020*/ 	.byte	0x02, 0x4c
        /*0022*/ 	.byte	0x01
	.zero		1


	//----- nvinfo : EIATTR_MERCURY_ISA_VERSION
	.align		4
        /*0024*/ 	.byte	0x03, 0x5f
        /*0026*/ 	.short	0x0101


	//----- nvinfo : EIATTR_INT_WARP_WIDE_INSTR_OFFSETS
	.align		4
        /*0028*/ 	.byte	0x04, 0x31
        /*002a*/ 	.short	(.L_22 - .L_21)


	//   ....[0]....
.L_21:
        /*002c*/ 	.word	0x00000530


	//   ....[1]....
        /*0030*/ 	.word	0x00000540


	//   ....[2]....
        /*0034*/ 	.word	0x00000640


	//----- nvinfo : EIATTR_COOP_GROUP_MASK_REGIDS
	.align		4
.L_22:
        /*0038*/ 	.byte	0x04, 0x29
        /*003a*/ 	.short	(.L_24 - .L_23)


	//   ....[0]....
.L_23:
        /*003c*/ 	.word	0xffffffff


	//   ....[1]....
        /*0040*/ 	.word	0xffffffff


	//   ....[2]....
        /*0044*/ 	.word	0xffffffff


	//   ....[3]....
        /*0048*/ 	.word	0xffffffff


	//   ....[4]....
        /*004c*/ 	.word	0xffffffff


	//----- nvinfo : EIATTR_COOP_GROUP_INSTR_OFFSETS
	.align		4
.L_24:
        /*0050*/ 	.byte	0x04, 0x28
        /*0052*/ 	.short	(.L_26 - .L_25)


	//   ....[0]....
.L_25:
        /*0054*/ 	.word	0x00000060


	//   ....[1]....
        /*0058*/ 	.word	0x00000070


	//   ....[2]....
        /*005c*/ 	.word	0x00000130


	//   ....[3]....
        /*0060*/ 	.word	0x00000410


	//   ....[4]....
        /*0064*/ 	.word	0x000011b0


	//----- nvinfo : EIATTR_REG_RECONFIG
	.align		4
.L_26:
        /*0068*/ 	.byte	0x01, 0x54
	.zero		2


	//----- nvinfo : EIATTR_MBARRIER_INSTR_OFFSETS
	.align		4
        /*006c*/ 	.byte	0x04, 0x39
        /*006e*/ 	.short	(.L_28 - .L_27)


	//   ....[0]....
.L_27:
        /*0070*/ 	.word	0x00000250
        /*0074*/ 	.word	0x000000ff
        /*0078*/ 	.word	0x00000000
        /*007c*/ 	.short	0x0100
        /*007e*/ 	.byte	0x08
	.zero		1


	//   ....[1]....
        /*0080*/ 	.word	0x00000260
        /*0084*/ 	.word	0x000000ff
        /*0088*/ 	.word	0x00000068
        /*008c*/ 	.short	0x0100
        /*008e*/ 	.byte	0x08
	.zero		1


	//   ....[2]....
        /*0090*/ 	.word	0x00000270
        /*0094*/ 	.word	0x000000ff
        /*0098*/ 	.word	0x00000008
        /*009c*/ 	.short	0x0100
        /*009e*/ 	.byte	0x08
	.zero		1


	//   ....[3]....
        /*00a0*/ 	.word	0x00000280
        /*00a4*/ 	.word	0x000000ff
        /*00a8*/ 	.word	0x00000070
        /*00ac*/ 	.short	0x0100
        /*00ae*/ 	.byte	0x08
	.zero		1


	//   ....[4]....
        /*00b0*/ 	.word	0x00000290
        /*00b4*/ 	.word	0x000000ff
        /*00b8*/ 	.word	0x00000010
        /*00bc*/ 	.short	0x0100
        /*00be*/ 	.byte	0x08
	.zero		1


	//   ....[5]....
        /*00c0*/ 	.word	0x000002a0
        /*00c4*/ 	.word	0x000000ff
        /*00c8*/ 	.word	0x00000078
        /*00cc*/ 	.short	0x0100
        /*00ce*/ 	.byte	0x08
	.zero		1


	//   ....[6]....
        /*00d0*/ 	.word	0x000002b0
        /*00d4*/ 	.word	0x000000ff
        /*00d8*/ 	.word	0x00000018
        /*00dc*/ 	.short	0x0100
        /*00de*/ 	.byte	0x08
	.zero		1


	//   ....[7]....
        /*00e0*/ 	.word	0x000002c0
        /*00e4*/ 	.word	0x000000ff
        /*00e8*/ 	.word	0x00000080
        /*00ec*/ 	.short	0x0100
        /*00ee*/ 	.byte	0x08
	.zero		1


	//   ....[8]....
        /*00f0*/ 	.word	0x000002d0
        /*00f4*/ 	.word	0x000000ff
        /*00f8*/ 	.word	0x00000020
        /*00fc*/ 	.short	0x0100
        /*00fe*/ 	.byte	0x08
	.zero		1


	//   ....[9]....
        /*0100*/ 	.word	0x000002e0
        /*0104*/ 	.word	0x000000ff
        /*0108*/ 	.word	0x00000088
        /*010c*/ 	.short	0x0100
        /*010e*/ 	.byte	0x08
	.zero		1


	//   ....[10]....
        /*0110*/ 	.word	0x000002f0
        /*0114*/ 	.word	0x000000ff
        /*0118*/ 	.word	0x00000028
        /*011c*/ 	.short	0x0100
        /*011e*/ 	.byte	0x08
	.zero		1


	//   ....[11]....
        /*0120*/ 	.word	0x00000300
        /*0124*/ 	.word	0x000000ff
        /*0128*/ 	.word	0x00000090
        /*012c*/ 	.short	0x0100
        /*012e*/ 	.byte	0x08
	.zero		1


	//   ....[12]....
        /*0130*/ 	.word	0x00000310
        /*0134*/ 	.word	0x000000ff
        /*0138*/ 	.word	0x00000030
        /*013c*/ 	.short	0x0100
        /*013e*/ 	.byte	0x08
	.zero		1


	//   ....[13]....
        /*0140*/ 	.word	0x00000320
        /*0144*/ 	.word	0x000000ff
        /*0148*/ 	.word	0x00000098
        /*014c*/ 	.short	0x0100
        /*014e*/ 	.byte	0x08
	.zero		1


	//   ....[14]....
        /*0150*/ 	.word	0x00000330
        /*0154*/ 	.word	0x000000ff
        /*0158*/ 	.word	0x00000038
        /*015c*/ 	.short	0x0100
        /*015e*/ 	.byte	0x08
	.zero		1


	//   ....[15]....
        /*0160*/ 	.word	0x00000340
        /*0164*/ 	.word	0x000000ff
        /*0168*/ 	.word	0x000000a0
        /*016c*/ 	.short	0x0100
        /*016e*/ 	.byte	0x08
	.zero		1


	//   ....[16]....
        /*0170*/ 	.word	0x00000350
        /*0174*/ 	.word	0x000000ff
        /*0178*/ 	.word	0x00000040
        /*017c*/ 	.short	0x0100
        /*017e*/ 	.byte	0x08
	.zero		1


	//   ....[17]....
        /*0180*/ 	.word	0x00000360
        /*0184*/ 	.word	0x000000ff
        /*0188*/ 	.word	0x000000a8
        /*018c*/ 	.short	0x0100
        /*018e*/ 	.byte	0x08
	.zero		1


	//   ....[18]....
        /*0190*/ 	.word	0x00000370
        /*0194*/ 	.word	0x000000ff
        /*0198*/ 	.word	0x00000048
        /*019c*/ 	.short	0x0100
        /*019e*/ 	.byte	0x08
	.zero		1


	//   ....[19]....
        /*01a0*/ 	.word	0x00000380
        /*01a4*/ 	.word	0x000000ff
        /*01a8*/ 	.word	0x000000b0
        /*01ac*/ 	.short	0x0100
        /*01ae*/ 	.byte	0x08
	.zero		1


	//   ....[20]....
        /*01b0*/ 	.word	0x00000390
        /*01b4*/ 	.word	0x000000ff
        /*01b8*/ 	.word	0x00000050
        /*01bc*/ 	.short	0x0100
        /*01be*/ 	.byte	0x08
	.zero		1


	//   ....[21]....
        /*01c0*/ 	.word	0x000003a0
        /*01c4*/ 	.word	0x000000ff
        /*01c8*/ 	.word	0x000000b8
        /*01cc*/ 	.short	0x0100
        /*01ce*/ 	.byte	0x08
	.zero		1


	//   ....[22]....
        /*01d0*/ 	.word	0x000003b0
        /*01d4*/ 	.word	0x000000ff
        /*01d8*/ 	.word	0x00000058
        /*01dc*/ 	.short	0x0100
        /*01de*/ 	.byte	0x08
	.zero		1


	//   ....[23]....
        /*01e0*/ 	.word	0x000003c0
        /*01e4*/ 	.word	0x000000ff
        /*01e8*/ 	.word	0x000000c0
        /*01ec*/ 	.short	0x0100
        /*01ee*/ 	.byte	0x08
	.zero		1


	//   ....[24]....
        /*01f0*/ 	.word	0x000003d0
        /*01f4*/ 	.word	0x000000ff
        /*01f8*/ 	.word	0x00000060
        /*01fc*/ 	.short	0x0100
        /*01fe*/ 	.byte	0x08
	.zero		1


	//   ....[25]....
        /*0200*/ 	.word	0x000003e0
        /*0204*/ 	.word	0x000000ff
        /*0208*/ 	.word	0x000000c8
        /*020c*/ 	.short	0x0100
        /*020e*/ 	.byte	0x08
	.zero		1


	//   ....[26]....
        /*0210*/ 	.word	0x000006a0
        /*0214*/ 	.word	0x000000ff
        /*0218*/ 	.word	0x000000e0
        /*021c*/ 	.short	0x0100
        /*021e*/ 	.byte	0x06
	.zero		1


	//   ....[27]....
        /*0220*/ 	.word	0x00000700
        /*0224*/ 	.word	0x000000ff
        /*0228*/ 	.word	0x000000e8
        /*022c*/ 	.short	0x0100
        /*022e*/ 	.byte	0x06
	.zero		1


	//   ....[28]....
        /*0230*/ 	.word	0x000014e0
        /*0234*/ 	.word	0x000000ff
        /*0238*/ 	.word	0x00000000
        /*023c*/ 	.short	0x010a
        /*023e*/ 	.byte	0x07
	.zero		1


	//   ....[29]....
        /*0240*/ 	.word	0x00001540
        /*0244*/ 	.word	0x000000ff
        /*0248*/ 	.word	0x00000000
        /*024c*/ 	.short	0x010a
        /*024e*/ 	.byte	0x07
	.zero		1


	//   ....[30]....
        /*0250*/ 	.word	0x00001be0
        /*0254*/ 	.word	0x000000ff
        /*0258*/ 	.word	0x00000000
        /*025c*/ 	.short	0x010a
        /*025e*/ 	.byte	0x0c
	.zero		1


	//   ....[31]....
        /*0260*/ 	.word	0x00001c20
        /*0264*/ 	.word	0x000000ff
        /*0268*/ 	.word	0x00000000
        /*026c*/ 	.short	0x010a
        /*026e*/ 	.byte	0x0c
	.zero		1


	//   ....[32]....
        /*0270*/ 	.word	0x000020c0
        /*0274*/ 	.word	0x000000ff
        /*0278*/ 	.word	0x00000000
        /*027c*/ 	.short	0x0101
        /*027e*/ 	.byte	0x08
	.zero		1


	//   ....[33]....
        /*0280*/ 	.word	0x00002510
        /*0284*/ 	.word	0x000000ff
        /*0288*/ 	.word	0x00000000
        /*028c*/ 	.short	0x0101
        /*028e*/ 	.byte	0x08
	.zero		1


	//   ....[34]....
        /*0290*/ 	.word	0x00006fb0
        /*0294*/ 	.word	0x00000012
        /*0298*/ 	.word	0x00000068
        /*029c*/ 	.short	0x010a
        /*029e*/ 	.byte	0x3f
	.zero		1


	//   ....[35]....
        /*02a0*/ 	.word	0x00007340
        /*02a4*/ 	.word	0x00000008
        /*02a8*/ 	.word	0x000000e8
        /*02ac*/ 	.short	0x0101
        /*02ae*/ 	.byte	0x3f
	.zero		1


	//   ....[36]....
        /*02b0*/ 	.word	0x00007a90
        /*02b4*/ 	.word	0x00000007
        /*02b8*/ 	.word	0x00000000
        /*02bc*/ 	.short	0x010a
        /*02be*/ 	.byte	0x3f
	.zero		1


	//   ....[37]....
        /*02c0*/ 	.word	0x00007b10
        /*02c4*/ 	.word	0x00000009
        /*02c8*/ 	.word	0x00000000
        /*02cc*/ 	.short	0x010a
        /*02ce*/ 	.byte	0x3f
	.zero		1


	//   ....[38]....
        /*02d0*/ 	.word	0x00007ba0
        /*02d4*/ 	.word	0x00000006
        /*02d8*/ 	.word	0x00000000
        /*02dc*/ 	.short	0x010a
        /*02de*/ 	.byte	0x3f
	.zero		1


	//   ....[39]....
        /*02e0*/ 	.word	0x00007c30
        /*02e4*/ 	.word	0x00000009
        /*02e8*/ 	.word	0x00000000
        /*02ec*/ 	.short	0x010a
        /*02ee*/ 	.byte	0x3f
	.zero		1


	//   ....[40]....
        /*02f0*/ 	.word	0x00007cc0
        /*02f4*/ 	.word	0x00000006
        /*02f8*/ 	.word	0x00000000
        /*02fc*/ 	.short	0x010a
        /*02fe*/ 	.byte	0x3f
	.zero		1


	//   ....[41]....
        /*0300*/ 	.word	0x00007d50
        /*0304*/ 	.word	0x00000009
        /*0308*/ 	.word	0x00000000
        /*030c*/ 	.short	0x010a
        /*030e*/ 	.byte	0x3f
	.zero		1


	//   ....[42]....
        /*0310*/ 	.word	0x00007de0
        /*0314*/ 	.word	0x00000006
        /*0318*/ 	.word	0x00000000
        /*031c*/ 	.short	0x010a
        /*031e*/ 	.byte	0x3f
	.zero		1


	//   ....[43]....
        /*0320*/ 	.word	0x00007e70
        /*0324*/ 	.word	0x00000009
        /*0328*/ 	.word	0x00000000
        /*032c*/ 	.short	0x010a
        /*032e*/ 	.byte	0x3f
	.zero		1


	//   ....[44]....
        /*0330*/ 	.word	0x00007f00
        /*0334*/ 	.word	0x00000006
        /*0338*/ 	.word	0x00000000
        /*033c*/ 	.short	0x010a
        /*033e*/ 	.byte	0x3f
	.zero		1


	//   ....[45]....
        /*0340*/ 	.word	0x00007f90
        /*0344*/ 	.word	0x00000009
        /*0348*/ 	.word	0x00000000
        /*034c*/ 	.short	0x010a
        /*034e*/ 	.byte	0x3f
	.zero		1


	//   ....[46]....
        /*0350*/ 	.word	0x00008020
        /*0354*/ 	.word	0x00000006
        /*0358*/ 	.word	0x00000000
        /*035c*/ 	.short	0x010a
        /*035e*/ 	.byte	0x3f
	.zero		1


	//   ....[47]....
        /*0360*/ 	.word	0x000080b0
        /*0364*/ 	.word	0x00000009
        /*0368*/ 	.word	0x00000000
        /*036c*/ 	.short	0x010a
        /*036e*/ 	.byte	0x3f
	.zero		1


	//   ....[48]....
        /*0370*/ 	.word	0x00008140
        /*0374*/ 	.word	0x00000003
        /*0378*/ 	.word	0x00000000
        /*037c*/ 	.short	0x010a
        /*037e*/ 	.byte	0x3f
	.zero		1


	//   ....[49]....
        /*0380*/ 	.word	0x000081b0
        /*0384*/ 	.word	0x00000009
        /*0388*/ 	.word	0x00000000
        /*038c*/ 	.short	0x010a
        /*038e*/ 	.byte	0x3f
	.zero		1


	//   ....[50]....
        /*0390*/ 	.word	0x00008210
        /*0394*/ 	.word	0x00000054
        /*0398*/ 	.word	0x00000000
        /*039c*/ 	.short	0x010a
        /*039e*/ 	.byte	0x3f
	.zero		1


	//   ....[51]....
        /*03a0*/ 	.word	0x000082e0
        /*03a4*/ 	.word	0x00000012
        /*03a8*/ 	.word	0x00000068
        /*03ac*/ 	.short	0x010a
        /*03ae*/ 	.byte	0x3f
	.zero		1


	//   ....[52]....
        /*03b0*/ 	.word	0x000083c0
        /*03b4*/ 	.word	0x00000007
        /*03b8*/ 	.word	0x00000000
        /*03bc*/ 	.short	0x010a
        /*03be*/ 	.byte	0x3f
	.zero		1


	//   ....[53]....
        /*03c0*/ 	.word	0x00008410
        /*03c4*/ 	.word	0x00000009
        /*03c8*/ 	.word	0x00000000
        /*03cc*/ 	.short	0x010a
        /*03ce*/ 	.byte	0x3f
	.zero		1


	//   ....[54]....
        /*03d0*/ 	.word	0x00008460
        /*03d4*/ 	.word	0x00000006
        /*03d8*/ 	.word	0x00000000
        /*03dc*/ 	.short	0x010a
        /*03de*/ 	.byte	0x3f
	.zero		1


	//   ....[55]....
        /*03e0*/ 	.word	0x000084b0
        /*03e4*/ 	.word	0x00000009
        /*03e8*/ 	.word	0x00000000
        /*03ec*/ 	.short	0x010a
        /*03ee*/ 	.byte	0x3f
	.zero		1


	//   ....[56]....
        /*03f0*/ 	.word	0x00008500
        /*03f4*/ 	.word	0x00000006
        /*03f8*/ 	.word	0x00000000
        /*03fc*/ 	.short	0x010a
        /*03fe*/ 	.byte	0x3f
	.zero		1


	//   ....[57]....
        /*0400*/ 	.word	0x00008550
        /*0404*/ 	.word	0x00000009
        /*0408*/ 	.word	0x00000000
        /*040c*/ 	.short	0x010a
        /*040e*/ 	.byte	0x3f
	.zero		1


	//   ....[58]....
        /*0410*/ 	.word	0x000085a0
        /*0414*/ 	.word	0x00000006
        /*0418*/ 	.word	0x00000000
        /*041c*/ 	.short	0x010a
        /*041e*/ 	.byte	0x3f
	.zero		1


	//   ....[59]....
        /*0420*/ 	.word	0x000085f0
        /*0424*/ 	.word	0x00000009
        /*0428*/ 	.word	0x00000000
        /*042c*/ 	.short	0x010a
        /*042e*/ 	.byte	0x3f
	.zero		1


	//   ....[60]....
        /*0430*/ 	.word	0x00008640
        /*0434*/ 	.word	0x00000006
        /*0438*/ 	.word	0x00000000
        /*043c*/ 	.short	0x010a
        /*043e*/ 	.byte	0x3f
	.zero		1


	//   ....[61]....
        /*0440*/ 	.word	0x00008690
        /*0444*/ 	.word	0x00000009
        /*0448*/ 	.word	0x00000000
        /*044c*/ 	.short	0x010a
        /*044e*/ 	.byte	0x3f
	.zero		1


	//   ....[62]....
        /*0450*/ 	.word	0x000086e0
        /*0454*/ 	.word	0x00000006
        /*0458*/ 	.word	0x00000000
        /*045c*/ 	.short	0x010a
        /*045e*/ 	.byte	0x3f
	.zero		1


	//   ....[63]....
        /*0460*/ 	.word	0x00008730
        /*0464*/ 	.word	0x00000009
        /*0468*/ 	.word	0x00000000
        /*046c*/ 	.short	0x010a
        /*046e*/ 	.byte	0x3f
	.zero		1


	//----- nvinfo : EIATTR_NUM_MBARRIERS
	.align		4
.L_28:
        /*0470*/ 	.byte	0x03, 0x38
        /*0472*/ 	.short	0x001c


	//----- nvinfo : EIATTR_EXIT_INSTR_OFFSETS
	.align		4
        /*0474*/ 	.byte	0x04, 0x1c
        /*0476*/ 	.short	(.L_30 - .L_29)


	//   ....[0]....
.L_29:
        /*0478*/ 	.word	0x00000750


	//   ....[1]....
        /*047c*/ 	.word	0x00001010


	//   ....[2]....
        /*0480*/ 	.word	0x00006600


	//   ....[3]....
        /*0484*/ 	.word	0x00006c50


	//   ....[4]....
        /*0488*/ 	.word	0x00008190


	//----- nvinfo : EIATTR_MAX_THREADS
	.align		4
.L_30:
        /*048c*/ 	.byte	0x04, 0x05
        /*048e*/ 	.short	(.L_32 - .L_31)
.L_31:
        /*0490*/ 	.word	0x00000180
        /*0494*/ 	.word	0x00000001
        /*0498*/ 	.word	0x00000001


	//----- nvinfo : EIATTR_CRS_STACK_SIZE
	.align		4
.L_32:
        /*049c*/ 	.byte	0x04, 0x1e
        /*049e*/ 	.short	(.L_34 - .L_33)
.L_33:
        /*04a0*/ 	.word	0x00000000


	//----- nvinfo : EIATTR_CBANK_PARAM_SIZE
	.align		4
.L_34:
        /*04a4*/ 	.byte	0x03, 0x19
        /*04a6*/ 	.short	0x0470


	//----- nvinfo : EIATTR_PARAM_CBANK
	.align		4
        /*04a8*/ 	.byte	0x04, 0x0a
        /*04aa*/ 	.short	(.L_36 - .L_35)
	.align		4
.L_35:
        /*04ac*/ 	.word	index@(.nv.constant0._ZN7cutlass13device_kernelINS_4gemm6kernel13GemmUniversalIN4cute5tupleIJiiiiEEENS1_10collective13CollectiveMmaINS1_37MainloopSm90TmaGmmaWarpSpecializedFP8ILi13ENS5_IJNS4_1CILi1EEESB_SB_EEENS1_35KernelTmaWarpSpecializedCooperativeEEENS5_IJNSA_ILi512EEENSA_ILi16EEENSA_ILi32EEEEEENS_12float_e4m3_tENS5_IJlSB_lEEESJ_SK_NS4_8TiledMMAINS4_8MMA_AtomIJNS4_4SM904GMMA30MMA_64x16x32_F32E4M3E4M3_SS_TNILNSO_7ScaleInE1ELSQ_1EEEEEENS4_6LayoutINS5_IJNSA_ILi2EEESB_SB_EEENS5_IJSB_NSA_ILi0EEESW_EEEEENS5_IJNS4_10UnderscoreESZ_SZ_EEEEENS4_13SM90_TMA_LOADENS4_14ComposedLayoutINS4_7SwizzleILi1ELi4ELi3EEENS4_18smem_ptr_flag_bitsILi8EEENST_INS5_IJNSA_ILi8EEESH_EEENS5_IJSH_SB_EEEEEEEvNS4_8identityES12_S1C_vS1D_EENS_8epilogue10collective6detail29Sm90TmaWarpSpecializedAdapterINS1G_15DefaultEpilogueISJ_SK_SK_NS1F_6thread17LinearCombinationISJ_Li1EffLNS1K_9ScaleType4KindE0ELNS_15FloatRoundStyleE2ESJ_EENS1_15EpilogueDefaultEEEEEvvEEEEvNT_6ParamsE)
        /*04b0*/ 	.short	0x0210
        /*04b2*/ 	.short	0x0470


	//----- nvinfo : EIATTR_SW_WAR
	.align		4
.L_36:
        /*04b4*/ 	.byte	0x04, 0x36
        /*04b6*/ 	.short	(.L_38 - .L_37)
.L_37:
        /*04b8*/ 	.word	0x00000008
.L_38:


//--------------------- .nv.callgraph             --------------------------
	.section	.nv.callgraph,"",@"SHT_CUDA_CALLGRAPH"
	.align	4
	.sectionentsize	8
	.align		4
        /*0000*/ 	.word	0x00000000
	.align		4
        /*0004*/ 	.word	0xffffffff
	.align		4
        /*0008*/ 	.word	0x00000000
	.align		4
        /*000c*/ 	.word	0xfffffffe
	.align		4
        /*0010*/ 	.word	0x00000000
	.align		4
        /*0014*/ 	.word	0xfffffffd
	.align		4
        /*0018*/ 	.word	0x00000000
	.align		4
        /*001c*/ 	.word	0xfffffffc


//--------------------- .nv.constant4             --------------------------
	.section	.nv.constant4,"a",@progbits
	.align	8
	.align		8
.nv.constant4:
        /*0000*/ 	.dword	_ZN39_INTERNAL_8af05b7c_4_k_cu_cd6dac04_89614cuda3std3__45__cpo5beginE
	.align		8
        /*0008*/ 	.dword	_ZN39_INTERNAL_8af05b7c_4_k_cu_cd6dac04_89614cuda3std3__45__cpo3endE
	.align		8
        /*0010*/ 	.dword	_ZN39_INTERNAL_8af05b7c_4_k_cu_cd6dac04_89614cuda3std3__45__cpo6cbeginE
	.align		8
        /*0018*/ 	.dword	_ZN39_INTERNAL_8af05b7c_4_k_cu_cd6dac04_89614cuda3std3__45__cpo4cendE
	.align		8
        /*0020*/ 	.dword	_ZN39_INTERNAL_8af05b7c_4_k_cu_cd6dac04_89614cuda3std3__441_GLOBAL__N__8af05b7c_4_k_cu_cd6dac04_89616ignoreE
	.align		8
        /*0028*/ 	.dword	_ZN39_INTERNAL_8af05b7c_4_k_cu_cd6dac04_89614cuda3std3__419piecewise_constructE
	.align		8
        /*0030*/ 	.dword	_ZN39_INTERNAL_8af05b7c_4_k_cu_cd6dac04_89614cuda3std3__48in_placeE
	.align		8
        /*0038*/ 	.dword	_ZN39_INTERNAL_8af05b7c_4_k_cu_cd6dac04_89614cuda3std6ranges3__45__cpo4swapE
	.align		8
        /*0040*/ 	.dword	_ZN39_INTERNAL_8af05b7c_4_k_cu_cd6dac04_89614cuda3std6ranges3__45__cpo9iter_moveE
	.align		8
        /*0048*/ 	.dword	_ZN39_INTERNAL_8af05b7c_4_k_cu_cd6dac04_89614cute7productE
	.align		8
        /*0050*/ 	.dword	_ZN39_INTERNAL_8af05b7c_4_k_cu_cd6dac04_89614cute1_E


//--------------------- .text._ZN7cutlass13device_kernelINS_4gemm6kernel13GemmUniversalIN4cute5tupleIJiiiiEEENS1_10collective13CollectiveMmaINS1_37MainloopSm90TmaGmmaWarpSpecializedFP8ILi13ENS5_IJNS4_1CILi1EEESB_SB_EEENS1_35KernelTmaWarpSpecializedCooperativeEEENS5_IJNSA_ILi512EEENSA_ILi16EEENSA_ILi32EEEEEENS_12float_e4m3_tENS5_IJlSB_lEEESJ_SK_NS4_8TiledMMAINS4_8MMA_AtomIJNS4_4SM904GMMA30MMA_64x16x32_F32E4M3E4M3_SS_TNILNSO_7ScaleInE1ELSQ_1EEEEEENS4_6LayoutINS5_IJNSA_ILi2EEESB_SB_EEENS5_IJSB_NSA_ILi0EEESW_EEEEENS5_IJNS4_10UnderscoreESZ_SZ_EEEEENS4_13SM90_TMA_LOADENS4_14ComposedLayoutINS4_7SwizzleILi1ELi4ELi3EEENS4_18smem_ptr_flag_bitsILi8EEENST_INS5_IJNSA_ILi8EEESH_EEENS5_IJSH_SB_EEEEEEEvNS4_8identityES12_S1C_vS1D_EENS_8epilogue10collective6detail29Sm90TmaWarpSpecializedAdapterINS1G_15DefaultEpilogueISJ_SK_SK_NS1F_6thread17LinearCombinationISJ_Li1EffLNS1K_9ScaleType4KindE0ELNS_15FloatRoundStyleE2ESJ_EENS1_15EpilogueDefaultEEEEEvvEEEEvNT_6ParamsE --------------------------
	.section	.text._ZN7cutlass13device_kernelINS_4gemm6kernel13GemmUniversalIN4cute5tupleIJiiiiEEENS1_10collective13CollectiveMmaINS1_37MainloopSm90TmaGmmaWarpSpecializedFP8ILi13ENS5_IJNS4_1CILi1EEESB_SB_EEENS1_35KernelTmaWarpSpecializedCooperativeEEENS5_IJNSA_ILi512EEENSA_ILi16EEENSA_ILi32EEEEEENS_12float_e4m3_tENS5_IJlSB_lEEESJ_SK_NS4_8TiledMMAINS4_8MMA_AtomIJNS4_4SM904GMMA30MMA_64x16x32_F32E4M3E4M3_SS_TNILNSO_7ScaleInE1ELSQ_1EEEEEENS4_6LayoutINS5_IJNSA_ILi2EEESB_SB_EEENS5_IJSB_NSA_ILi0EEESW_EEEEENS5_IJNS4_10UnderscoreESZ_SZ_EEEEENS4_13SM90_TMA_LOADENS4_14ComposedLayoutINS4_7SwizzleILi1ELi4ELi3EEENS4_18smem_ptr_flag_bitsILi8EEENST_INS5_IJNSA_ILi8EEESH_EEENS5_IJSH_SB_EEEEEEEvNS4_8identityES12_S1C_vS1D_EENS_8epilogue10collective6detail29Sm90TmaWarpSpecializedAdapterINS1G_15DefaultEpilogueISJ_SK_SK_NS1F_6thread17LinearCombinationISJ_Li1EffLNS1K_9ScaleType4KindE0ELNS_15FloatRoundStyleE2ESJ_EENS1_15EpilogueDefaultEEEEEvvEEEEvNT_6ParamsE,"ax",@progbits
	.align	128
.text._ZN7cutlass13device_kernelINS_4gemm6kernel13GemmUniversalIN4cute5tupleIJiiiiEEENS1_10collective13CollectiveMmaINS1_37MainloopSm90TmaGmmaWarpSpecializedFP8ILi13ENS5_IJNS4_1CILi1EEESB_SB_EEENS1_35KernelTmaWarpSpecializedCooperativeEEENS5_IJNSA_ILi512EEENSA_ILi16EEENSA_ILi32EEEEEENS_12float_e4m3_tENS5_IJlSB_lEEESJ_SK_NS4_8TiledMMAINS4_8MMA_AtomIJNS4_4SM904GMMA30MMA_64x16x32_F32E4M3E4M3_SS_TNILNSO_7ScaleInE1ELSQ_1EEEEEENS4_6LayoutINS5_IJNSA_ILi2EEESB_SB_EEENS5_IJSB_NSA_ILi0EEESW_EEEEENS5_IJNS4_10UnderscoreESZ_SZ_EEEEENS4_13SM90_TMA_LOADENS4_14ComposedLayoutINS4_7SwizzleILi1ELi4ELi3EEENS4_18smem_ptr_flag_bitsILi8EEENST_INS5_IJNSA_ILi8EEESH_EEENS5_IJSH_SB_EEEEEEEvNS4_8identityES12_S1C_vS1D_EENS_8epilogue10collective6detail29Sm90TmaWarpSpecializedAdapterINS1G_15DefaultEpilogueISJ_SK_SK_NS1F_6thread17LinearCombinationISJ_Li1EffLNS1K_9ScaleType4KindE0ELNS_15FloatRoundStyleE2ESJ_EENS1_15EpilogueDefaultEEEEEvvEEEEvNT_6ParamsE:
        .type           _ZN7cutlass13device_kernelINS_4gemm6kernel13GemmUniversalIN4cute5tupleIJiiiiEEENS1_10collective13CollectiveMmaINS1_37MainloopSm90TmaGmmaWarpSpecializedFP8ILi13ENS5_IJNS4_1CILi1EEESB_SB_EEENS1_35KernelTmaWarpSpecializedCooperativeEEENS5_IJNSA_ILi512EEENSA_ILi16EEENSA_ILi32EEEEEENS_12float_e4m3_tENS5_IJlSB_lEEESJ_SK_NS4_8TiledMMAINS4_8MMA_AtomIJNS4_4SM904GMMA30MMA_64x16x32_F32E4M3E4M3_SS_TNILNSO_7ScaleInE1ELSQ_1EEEEEENS4_6LayoutINS5_IJNSA_ILi2EEESB_SB_EEENS5_IJSB_NSA_ILi0EEESW_EEEEENS5_IJNS4_10UnderscoreESZ_SZ_EEEEENS4_13SM90_TMA_LOADENS4_14ComposedLayoutINS4_7SwizzleILi1ELi4ELi3EEENS4_18smem_ptr_flag_bitsILi8EEENST_INS5_IJNSA_ILi8EEESH_EEENS5_IJSH_SB_EEEEEEEvNS4_8identityES12_S1C_vS1D_EENS_8epilogue10collective6detail29Sm90TmaWarpSpecializedAdapterINS1G_15DefaultEpilogueISJ_SK_SK_NS1F_6thread17LinearCombinationISJ_Li1EffLNS1K_9ScaleType4KindE0ELNS_15FloatRoundStyleE2ESJ_EENS1_15EpilogueDefaultEEEEEvvEEEEvNT_6ParamsE,@function
        .size           _ZN7cutlass13device_kernelINS_4gemm6kernel13GemmUniversalIN4cute5tupleIJiiiiEEENS1_10collective13CollectiveMmaINS1_37MainloopSm90TmaGmmaWarpSpecializedFP8ILi13ENS5_IJNS4_1CILi1EEESB_SB_EEENS1_35KernelTmaWarpSpecializedCooperativeEEENS5_IJNSA_ILi512EEENSA_ILi16EEENSA_ILi32EEEEEENS_12float_e4m3_tENS5_IJlSB_lEEESJ_SK_NS4_8TiledMMAINS4_8MMA_AtomIJNS4_4SM904GMMA30MMA_64x16x32_F32E4M3E4M3_SS_TNILNSO_7ScaleInE1ELSQ_1EEEEEENS4_6LayoutINS5_IJNSA_ILi2EEESB_SB_EEENS5_IJSB_NSA_ILi0EEESW_EEEEENS5_IJNS4_10UnderscoreESZ_SZ_EEEEENS4_13SM90_TMA_LOADENS4_14ComposedLayoutINS4_7SwizzleILi1ELi4ELi3EEENS4_18smem_ptr_flag_bitsILi8EEENST_INS5_IJNSA_ILi8EEESH_EEENS5_IJSH_SB_EEEEEEEvNS4_8identityES12_S1C_vS1D_EENS_8epilogue10collective6detail29Sm90TmaWarpSpecializedAdapterINS1G_15DefaultEpilogueISJ_SK_SK_NS1F_6thread17LinearCombinationISJ_Li1EffLNS1K_9ScaleType4KindE0ELNS_15FloatRoundStyleE2ESJ_EENS1_15EpilogueDefaultEEEEEvvEEEEvNT_6ParamsE,(.L_x_100 - _ZN7cutlass13device_kernelINS_4gemm6kernel13GemmUniversalIN4cute5tupleIJiiiiEEENS1_10collective13CollectiveMmaINS1_37MainloopSm90TmaGmmaWarpSpecializedFP8ILi13ENS5_IJNS4_1CILi1EEESB_SB_EEENS1_35KernelTmaWarpSpecializedCooperativeEEENS5_IJNSA_ILi512EEENSA_ILi16EEENSA_ILi32EEEEEENS_12float_e4m3_tENS5_IJlSB_lEEESJ_SK_NS4_8TiledMMAINS4_8MMA_AtomIJNS4_4SM904GMMA30MMA_64x16x32_F32E4M3E4M3_SS_TNILNSO_7ScaleInE1ELSQ_1EEEEEENS4_6LayoutINS5_IJNSA_ILi2EEESB_SB_EEENS5_IJSB_NSA_ILi0EEESW_EEEEENS5_IJNS4_10UnderscoreESZ_SZ_EEEEENS4_13SM90_TMA_LOADENS4_14ComposedLayoutINS4_7SwizzleILi1ELi4ELi3EEENS4_18smem_ptr_flag_bitsILi8EEENST_INS5_IJNSA_ILi8EEESH_EEENS5_IJSH_SB_EEEEEEEvNS4_8identityES12_S1C_vS1D_EENS_8epilogue10collective6detail29Sm90TmaWarpSpecializedAdapterINS1G_15DefaultEpilogueISJ_SK_SK_NS1F_6thread17LinearCombinationISJ_Li1EffLNS1K_9ScaleType4KindE0ELNS_15FloatRoundStyleE2ESJ_EENS1_15EpilogueDefaultEEEEEvvEEEEvNT_6ParamsE)
        .other          _ZN7cutlass13device_kernelINS_4gemm6kernel13GemmUniversalIN4cute5tupleIJiiiiEEENS1_10collective13CollectiveMmaINS1_37MainloopSm90TmaGmmaWarpSpecializedFP8ILi13ENS5_IJNS4_1CILi1EEESB_SB_EEENS1_35KernelTmaWarpSpecializedCooperativeEEENS5_IJNSA_ILi512EEENSA_ILi16EEENSA_ILi32EEEEEENS_12float_e4m3_tENS5_IJlSB_lEEESJ_SK_NS4_8TiledMMAINS4_8MMA_AtomIJNS4_4SM904GMMA30MMA_64x16x32_F32E4M3E4M3_SS_TNILNSO_7ScaleInE1ELSQ_1EEEEEENS4_6LayoutINS5_IJNSA_ILi2EEESB_SB_EEENS5_IJSB_NSA_ILi0EEESW_EEEEENS5_IJNS4_10UnderscoreESZ_SZ_EEEEENS4_13SM90_TMA_LOADENS4_14ComposedLayoutINS4_7SwizzleILi1ELi4ELi3EEENS4_18smem_ptr_flag_bitsILi8EEENST_INS5_IJNSA_ILi8EEESH_EEENS5_IJSH_SB_EEEEEEEvNS4_8identityES12_S1C_vS1D_EENS_8epilogue10collective6detail29Sm90TmaWarpSpecializedAdapterINS1G_15DefaultEpilogueISJ_SK_SK_NS1F_6thread17LinearCombinationISJ_Li1EffLNS1K_9ScaleType4KindE0ELNS_15FloatRoundStyleE2ESJ_EENS1_15EpilogueDefaultEEEEEvvEEEEvNT_6ParamsE,@"STO_CUDA_ENTRY STV_DEFAULT"
_ZN7cutlass13device_kernelINS_4gemm6kernel13GemmUniversalIN4cute5tupleIJiiiiEEENS1_10collective13CollectiveMmaINS1_37MainloopSm90TmaGmmaWarpSpecializedFP8ILi13ENS5_IJNS4_1CILi1EEESB_SB_EEENS1_35KernelTmaWarpSpecializedCooperativeEEENS5_IJNSA_ILi512EEENSA_ILi16EEENSA_ILi32EEEEEENS_12float_e4m3_tENS5_IJlSB_lEEESJ_SK_NS4_8TiledMMAINS4_8MMA_AtomIJNS4_4SM904GMMA30MMA_64x16x32_F32E4M3E4M3_SS_TNILNSO_7ScaleInE1ELSQ_1EEEEEENS4_6LayoutINS5_IJNSA_ILi2EEESB_SB_EEENS5_IJSB_NSA_ILi0EEESW_EEEEENS5_IJNS4_10UnderscoreESZ_SZ_EEEEENS4_13SM90_TMA_LOADENS4_14ComposedLayoutINS4_7SwizzleILi1ELi4ELi3EEENS4_18smem_ptr_flag_bitsILi8EEENST_INS5_IJNSA_ILi8EEESH_EEENS5_IJSH_SB_EEEEEEEvNS4_8identityES12_S1C_vS1D_EENS_8epilogue10collective6detail29Sm90TmaWarpSpecializedAdapterINS1G_15DefaultEpilogueISJ_SK_SK_NS1F_6thread17LinearCombinationISJ_Li1EffLNS1K_9ScaleType4KindE0ELNS_15FloatRoundStyleE2ESJ_EENS1_15EpilogueDefaultEEEEEvvEEEEvNT_6ParamsE:
[----:B------:R-:W-:Y:S01]  /*0000*/  LDC R1, c[0x0][0x28] ;  /* 0x00000a00ff017b82 */ /* 0x000fe20000000800 */
[----:B------:R-:W0:Y:S01]  /*0010*/  S2R R5, SR_TID.X ;  /* 0x0000000000057919 */ /* 0x000e220000002100 */
[----:B------:R-:W-:Y:S01]  /*0020*/  ELECT P0, URZ, PT ;  /* 0x00000000003f782f */ /* 0x000fe20003800000 */
[----:B------:R-:W-:Y:S01]  /*0030*/  BSSY B0, `(.L_x_0) ;  /* 0x000000f000007945 */ /* 0x000fe20003800000 */
[--C-:B0-----:R-:W-:Y:S02]  /*0040*/  SHF.R.U32.HI R0, RZ, 0x5, R5.reuse ;  /* 0x00000005ff007819 */ /* 0x101fe40000011605 */
[----:B------:R-:W-:-:S03]  /*0050*/  SHF.R.U32.HI R2, RZ, 0x7, R5 ;  /* 0x00000007ff027819 */ /* 0x000fc60000011605 */
[----:B------:R-:W0:Y:S04]  /*0060*/  SHFL.IDX PT, R6, R0, RZ, 0x1f ;  /* 0x00001fff00067589 */ /* 0x000e2800000e0000 */
[----:B------:R1:W2:Y:S01]  /*0070*/  SHFL.IDX PT, R9, R2, RZ, 0x1f ;  /* 0x00001fff02097589 */ /* 0x0002a200000e0000 */
[----:B0-----:R-:W-:-:S13]  /*0080*/  ISETP.NE.OR P0, PT, R6, RZ, !P0 ;  /* 0x000000ff0600720c */ /* 0x001fda0004705670 */
[----:B-12---:R-:W-:Y:S05]  /*0090*/  @P0 BRA `(.L_x_1) ;  /* 0x0000000000200947 */ /* 0x006fea0003800000 */
[----:B------:R-:W-:Y:S02]  /*00a0*/  ULDC.64 UR4, c[0x0][0x198] ;  /* 0x0000660000047ab9 */ /* 0x000fe40000000a00 */
[----:B------:R-:W-:Y:S02]  /*00b0*/  UIADD3 UR6, UP0, UR4, 0xf0, URZ ;  /* 0x000000f004067890 */ /* 0x000fe4000ff1e03f */
[----:B------:R-:W-:Y:S02]  /*00c0*/  UIADD3 UR4, UP1, UR4, 0x1f0, URZ ;  /* 0x000001f004047890 */ /* 0x000fe4000ff3e03f */
[----:B------:R-:W-:Y:S02]  /*00d0*/  UIADD3.X UR7, URZ, UR5, URZ, UP0, !UPT ;  /* 0x000000053f077290 */ /* 0x000fe400087fe43f */
[----:B------:R-:W-:-:S07]  /*00e0*/  UIADD3.X UR5, URZ, UR5, URZ, UP1, !UPT ;  /* 0x000000053f057290 */ /* 0x000fce0008ffe43f */
[----:B------:R0:W-:Y:S02]  /*00f0*/  UTMACCTL.PF [UR6] ;  /* 0x00000000060079b9 */ /* 0x0001e40008040000 */
[----:B------:R0:W-:Y:S02]  /*0100*/  UTMACCTL.PF [UR4] ;  /* 0x00000000040079b9 */ /* 0x0001e40008040000 */
[----:B0-----:R-:W-:Y:S01]  /*0110*/  NOP ;  /* 0x0000000000007918 */ /* 0x001fe20000000000 */
.L_x_1:
[----:B------:R-:W-:Y:S05]  /*0120*/  BSYNC B0 ;  /* 0x0000000000007941 */ /* 0x000fea0003800000 */
.L_x_0:
[----:B------:R-:W0:Y:S02]  /*0130*/  SHFL.IDX PT, R2, R0, RZ, 0x1f ;  /* 0x00001fff00027589 */ /* 0x000e2400000e0000 */
[----:B0-----:R-:W-:-:S13]  /*0140*/  ISETP.NE.AND P0, PT, R2, RZ, PT ;  /* 0x000000ff0200720c */ /* 0x001fda0003f05270 */
[----:B------:R-:W-:Y:S05]  /*0150*/  @P0 BRA `(.L_x_2) ;  /* 0x0000000000ac0947 */ /* 0x000fea0003800000 */
[----:B------:R-:W-:Y:S01]  /*0160*/  ELECT P0, URZ, PT ;  /* 0x00000000003f782f */ /* 0x000fe20003800000 */
[----:B------:R-:W-:-:S12]  /*0170*/  BSSY B0, `(.L_x_2) ;  /* 0x0000029000007945 */ /* 0x000fd80003800000 */
[----:B------:R-:W-:Y:S05]  /*0180*/  @!P0 BRA `(.L_x_3) ;  /* 0x00000000009c8947 */ /* 0x000fea0003800000 */
[----:B------:R-:W0:Y:S01]  /*0190*/  S2UR UR8, SR_CgaCtaId ;  /* 0x00000000000879c3 */ /* 0x000e220000008800 */
[----:B------:R-:W-:Y:S01]  /*01a0*/  UMOV UR4, 0x400 ;  /* 0x0000040000047882 */ /* 0x000fe20000000000 */
[----:B------:R-:W-:Y:S01]  /*01b0*/  UMOV UR5, 0x1 ;  /* 0x0000000100057882 */ /* 0x000fe20000000000 */
[----:B------:R-:W-:Y:S02]  /*01c0*/  UMOV UR6, 0x100 ;  /* 0x0000010000067882 */ /* 0x000fe40000000000 */
[----:B------:R-:W-:-:S04]  /*01d0*/  UIADD3 UR6, -UR6, 0x100000, URZ ;  /* 0x0010000006067890 */ /* 0x000fc8000fffe13f */
[----:B------:R-:W-:Y:S02]  /*01e0*/  USHF.L.U32 UR7, UR6, 0xb, URZ ;  /* 0x0000000b06077899 */ /* 0x000fe4000800063f */
[----:B------:R-:W-:Y:S02]  /*01f0*/  USHF.L.U32 UR6, UR6, 0x1, URZ ;  /* 0x0000000106067899 */ /* 0x000fe4000800063f */
[----:B0-----:R-:W-:Y:S02]  /*0200*/  ULEA UR8, UR8, UR4, 0x18 ;  /* 0x0000000408087291 */ /* 0x001fe4000f8ec03f */
[----:B------:R-:W-:-:S04]  /*0210*/  UIADD3 UR4, -UR5, 0x100000, URZ ;  /* 0x0010000005047890 */ /* 0x000fc8000fffe13f */
[----:B------:R-:W-:Y:S02]  /*0220*/  USHF.L.U32 UR5, UR4, 0xb, URZ ;  /* 0x0000000b04057899 */ /* 0x000fe4000800063f */
[----:B------:R-:W-:Y:S01]  /*0230*/  USHF.L.U32 UR4, UR4, 0x1, URZ ;  /* 0x0000000104047899 */ /* 0x000fe2000800063f */
[----:B------:R-:W0:Y:S11]  /*0240*/  FENCE.VIEW.ASYNC.S ;  /* 0x00000000000073c6 */ /* 0x000e360000000000 */
[----:B0-----:R0:W1:Y:S01]  /*0250*/  SYNCS.EXCH.64 URZ, [UR8], UR4 ;  /* 0x00000004083f75b2 */ /* 0x0010620008000100 */
[----:B------:R0:W2:Y:S01]  /*0260*/  SYNCS.EXCH.64 URZ, [UR8+0x68], UR6 ;  /* 0x00006806083f75b2 */ /* 0x0000a20008000100 */
[----:B------:R0:W3:Y:S01]  /*0270*/  SYNCS.EXCH.64 URZ, [UR8+0x8], UR4 ;  /* 0x00000804083f75b2 */ /* 0x0000e20008000100 */
[----:B------:R0:W4:Y:S01]  /*0280*/  SYNCS.EXCH.64 URZ, [UR8+0x70], UR6 ;  /* 0x00007006083f75b2 */ /* 0x0001220008000100 */
[----:B------:R0:W0:Y:S01]  /*0290*/  SYNCS.EXCH.64 URZ, [UR8+0x10], UR4 ;  /* 0x00001004083f75b2 */ /* 0x0000220008000100 */
        /* <DEDUP_REMOVED lines=21> */
[----:B-123--:R-:W-:Y:S01]  /*03f0*/  NOP ;  /* 0x0000000000007918 */ /* 0x00efe20000000000 */
.L_x_3:
[----:B0-----:R-:W-:Y:S05]  /*0400*/  BSYNC B0 ;  /* 0x0000000000007941 */ /* 0x001fea0003800000 */
.L_x_2:
[----:B------:R-:W0:Y:S01]  /*0410*/  SHFL.IDX PT, R0, R0, RZ, 0x1f ;  /* 0x00001fff00007589 */ /* 0x000e2200000e0000 */
[----:B------:R-:W1:Y:S01]  /*0420*/  LDC R4, c[0x0][0x65c] ;  /* 0x00019700ff047b82 */ /* 0x000e620000000800 */
[----:B------:R-:W-:Y:S02]  /*0430*/  ELECT P0, URZ, PT ;  /* 0x00000000003f782f */ /* 0x000fe40003800000 */
[----:B------:R-:W-:Y:S01]  /*0440*/  SHF.R.S32.HI R3, RZ, 0x1f, R6 ;  /* 0x0000001fff037819 */ /* 0x000fe20000011406 */
[----:B------:R-:W2:Y:S01]  /*0450*/  S2R R7, SR_CTAID.Y ;  /* 0x0000000000077919 */ /* 0x000ea20000002600 */
[----:B------:R-:W-:Y:S01]  /*0460*/  UMOV UR4, 0x20 ;  /* 0x0000002000047882 */ /* 0x000fe20000000000 */
[----:B------:R-:W-:Y:S01]  /*0470*/  LOP3.LUT R2, R2, 0xfffeffff, RZ, 0xc0, !PT ;  /* 0xfffeffff02027812 */ /* 0x000fe200078ec0ff */
[----:B------:R-:W-:Y:S01]  /*0480*/  VIADD R12, R9, 0xffffffff ;  /* 0xffffffff090c7836 */ /* 0x000fe20000000000 */
[----:B------:R-:W3:Y:S01]  /*0490*/  S2R R8, SR_CTAID.X ;  /* 0x0000000000087919 */ /* 0x000ee20000002500 */
[----:B------:R-:W-:Y:S01]  /*04a0*/  LEA.HI R3, R3, R6, RZ, 0x2 ;  /* 0x0000000603037211 */ /* 0x000fe200078f10ff */
[----:B------:R-:W-:Y:S01]  /*04b0*/  NOP ;  /* 0x0000000000007918 */ /* 0x000fe20000000000 */
[----:B------:R-:W-:Y:S01]  /*04c0*/  ISETP.NE.AND P2, PT, R9, RZ, PT ;  /* 0x000000ff0900720c */ /* 0x000fe20003f45270 */
[----:B------:R-:W-:Y:S01]  /*04d0*/  NOP ;  /* 0x0000000000007918 */ /* 0x000fe20000000000 */
[----:B------:R-:W-:-:S02]  /*04e0*/  LOP3.LUT R3, R3, 0xfffffffc, RZ, 0xc0, !PT ;  /* 0xfffffffc03037812 */ /* 0x000fc400078ec0ff */
[----:B------:R-:W-:-:S03]  /*04f0*/  ISETP.GE.U32.AND P1, PT, R12, 0x2, PT ;  /* 0x000000020c00780c */ /* 0x000fc60003f26070 */
[----:B------:R-:W-:Y:S01]  /*0500*/  IMAD.IADD R6, R6, 0x1, -R3 ;  /* 0x0000000106067824 */ /* 0x000fe200078e0a03 */
[----:B0-----:R-:W-:Y:S02]  /*0510*/  ISETP.NE.OR P0, PT, R0, RZ, !P0 ;  /* 0x000000ff0000720c */ /* 0x001fe40004705670 */
[----:B-1----:R-:W-:-:S11]  /*0520*/  ISETP.NE.AND P3, PT, R4, 0x1, PT ;  /* 0x000000010400780c */ /* 0x002fd60003f65270 */
[----:B------:R-:W-:Y:S01]  /*0530*/  VOTEU.ALL UP0, P0 ;  /* 0x00000000003f7886 */ /* 0x000fe20000000000 */
[----:B------:R-:W-:Y:S01]  /*0540*/  VOTEU.ALL UP1, P0 ;  /* 0x00000000003f7886 */ /* 0x000fe20000020000 */
[----:B------:R-:W3:Y:S01]  /*0550*/  @P3 LDC R11, c[0x0][0x10] ;  /* 0x00000400ff0b3b82 */ /* 0x000ee20000000800 */
[----:B------:R-:W-:Y:S01]  /*0560*/  @P3 LOP3.LUT R2, R2, 0x10000, RZ, 0xfc, !PT ;  /* 0x0001000002023812 */ /* 0x000fe200078efcff */
[----:B--2---:R-:W-:Y:S01]  /*0570*/  @P3 IMAD.MOV.U32 R2, RZ, RZ, R7 ;  /* 0x000000ffff023224 */ /* 0x004fe200078e0007 */
[----:B------:R-:W-:Y:S01]  /*0580*/  @!UP0 UMOV UR6, 0x400 ;  /* 0x0000040000068882 */ /* 0x000fe20000000000 */
[----:B------:R-:W-:-:S04]  /*0590*/  @!UP0 UIADD3 UR4, -UR4, 0x100000, URZ ;  /* 0x0010000004048890 */ /* 0x000fc8000fffe13f */
[----:B------:R-:W-:Y:S02]  /*05a0*/  @!UP0 USHF.L.U32 UR5, UR4, 0xb, URZ ;  /* 0x0000000b04058899 */ /* 0x000fe4000800063f */
[----:B------:R-:W-:Y:S01]  /*05b0*/  @!UP0 USHF.L.U32 UR4, UR4, 0x1, URZ ;  /* 0x0000000104048899 */ /* 0x000fe2000800063f */
[----:B------:R-:W-:Y:S02]  /*05c0*/  @P3 IMAD.MOV.U32 R3, RZ, RZ, RZ ;  /* 0x000000ffff033224 */ /* 0x000fe400078e00ff */
[----:B------:R-:W-:Y:S01]  /*05d0*/  @P3 IMAD.MOV.U32 R13, RZ, RZ, RZ ;  /* 0x000000ffff0d3224 */ /* 0x000fe200078e00ff */
[----:B------:R-:W0:Y:S08]  /*05e0*/  @!UP0 S2UR UR7, SR_CgaCtaId ;  /* 0x00000000000789c3 */ /* 0x000e300000008800 */
[----:B------:R-:W1:Y:S01]  /*05f0*/  @!P3 LDC R10, c[0x0][0xc] ;  /* 0x00000300ff0abb82 */ /* 0x000e620000000800 */
[----:B---3--:R-:W-:-:S04]  /*0600*/  @P3 IMAD.WIDE.U32 R2, R8, R11, R2 ;  /* 0x0000000b08023225 */ /* 0x008fc800078e0002 */
[----:B------:R-:W-:Y:S02]  /*0610*/  @P3 IMAD.MOV.U32 R0, RZ, RZ, R2 ;  /* 0x000000ffff003224 */ /* 0x000fe400078e0002 */
[----:B------:R-:W-:Y:S01]  /*0620*/  @P3 IMAD.IADD R3, R3, 0x1, R13 ;  /* 0x0000000103033824 */ /* 0x000fe200078e020d */
[----:B0-----:R-:W-:Y:S01]  /*0630*/  @!UP0 ULEA UR6, UR7, UR6, 0x18 ;  /* 0x0000000607068291 */ /* 0x001fe2000f8ec03f */
[----:B------:R-:W-:Y:S01]  /*0640*/  VOTEU.ALL UP0, P0 ;  /* 0x00000000003f7886 */ /* 0x000fe20000000000 */
[----:B------:R-:W-:-:S04]  /*0650*/  ISETP.NE.AND P0, PT, R6, 0x3, PT ;  /* 0x000000030600780c */ /* 0x000fc80003f05270 */
[----:B------:R-:W-:-:S04]  /*0660*/  ISETP.EQ.OR P0, PT, R6, RZ, !P0 ;  /* 0x000000ff0600720c */ /* 0x000fc80004702670 */
[----:B------:R-:W-:Y:S01]  /*0670*/  ISETP.EQ.AND P0, PT, R9, RZ, P0 ;  /* 0x000000ff0900720c */ /* 0x000fe20000702270 */
[----:B------:R-:W-:Y:S01]  /*0680*/  IMAD.MOV.U32 R9, RZ, RZ, RZ ;  /* 0x000000ffff097224 */ /* 0x000fe200078e00ff */
[----:B------:R-:W0:Y:S02]  /*0690*/  FENCE.VIEW.ASYNC.S ;  /* 0x00000000000073c6 */ /* 0x000e240000000000 */
[----:B0-----:R0:W4:Y:S01]  /*06a0*/  @!UP0 SYNCS.EXCH.64 URZ, [UR6+0xe0], UR4 ;  /* 0x0000e004063f85b2 */ /* 0x0011220008000100 */
[----:B------:R-:W-:Y:S01]  /*06b0*/  SEL R2, RZ, 0x1, !P0 ;  /* 0x00000001ff027807 */ /* 0x000fe20004000000 */
[----:B-1----:R-:W-:-:S03]  /*06c0*/  @!P3 IMAD.WIDE.U32 R10, R10, R7, R8 ;  /* 0x000000070a0ab225 */ /* 0x002fc600078e0008 */
[----:B------:R-:W-:Y:S01]  /*06d0*/  SEL R2, R2, 0x2, P1 ;  /* 0x0000000202027807 */ /* 0x000fe20000800000 */
[----:B------:R-:W-:Y:S02]  /*06e0*/  @!P3 IMAD.MOV.U32 R0, RZ, RZ, R10 ;  /* 0x000000ffff00b224 */ /* 0x000fe400078e000a */
[----:B------:R-:W-:Y:S01]  /*06f0*/  @!P3 IMAD.MOV.U32 R3, RZ, RZ, R11 ;  /* 0x000000ffff03b224 */ /* 0x000fe200078e000b */
[----:B------:R0:W4:Y:S01]  /*0700*/  @!UP1 SYNCS.EXCH.64 URZ, [UR6+0xe8], UR4 ;  /* 0x0000e804063f95b2 */ /* 0x0001220008000100 */
[----:B------:R-:W-:Y:S01]  /*0710*/  NOP ;  /* 0x0000000000007918 */ /* 0x000fe20000000000 */
[----:B----4-:R-:W-:Y:S06]  /*0720*/  BAR.SYNC.DEFER_BLOCKING 0x0 ;  /* 0x0000000000007b1d */ /* 0x010fec0000010000 */
[----:B------:R-:W-:Y:S05]  /*0730*/  @!P2 BRA `(.L_x_4) ;  /* 0x0000005c00b4a947 */ /* 0x000fea0003800000 */
[----:B------:R-:W-:-:S13]  /*0740*/  ISETP.GT.U32.AND P0, PT, R12, 0x1, PT ;  /* 0x000000010c00780c */ /* 0x000fda0003f04070 */
[----:B0-----:R-:W-:Y:S05]  /*0750*/  @P0 EXIT ;  /* 0x000000000000094d */ /* 0x001fea0003800000 */
[----:B------:R-:W-:Y:S01]  /*0760*/  ULDC.64 UR4, c[0x0][0x650] ;  /* 0x0001940000047ab9 */ /* 0x000fe20000000a00 */
[----:B------:R-:W-:Y:S01]  /*0770*/  PRMT R10, RZ, 0x7610, R10 ;  /* 0x00007610ff0a7816 */ /* 0x000fe2000000000a */
[----:B------:R-:W-:Y:S01]  /*0780*/  IMAD.MOV.U32 R23, RZ, RZ, -0x1 ;  /* 0xffffffffff177424 */ /* 0x000fe200078e00ff */
[----:B------:R-:W-:Y:S01]  /*0790*/  ISETP.GE.U32.AND P0, PT, R0, UR4, PT ;  /* 0x0000000400007c0c */ /* 0x000fe2000bf06070 */
[----:B------:R-:W-:Y:S02]  /*07a0*/  IMAD.MOV.U32 R16, RZ, RZ, -0x1 ;  /* 0xffffffffff107424 */ /* 0x000fe400078e00ff */
[----:B------:R-:W-:Y:S01]  /*07b0*/  IMAD.MOV.U32 R85, RZ, RZ, -0x1 ;  /* 0xffffffffff557424 */ /* 0x000fe200078e00ff */
[----:B------:R-:W-:-:S13]  /*07c0*/  ISETP.GE.U32.AND.EX P0, PT, R3, UR5, PT, P0 ;  /* 0x0000000503007c0c */ /* 0x000fda000bf06100 */
[----:B------:R-:W-:Y:S05]  /*07d0*/  @P0 BRA `(.L_x_5) ;  /* 0x00000004005c0947 */ /* 0x000fea0003800000 */
[----:B------:R-:W0:Y:S01]  /*07e0*/  LDC.64 R18, c[0x0][0x628] ;  /* 0x00018a00ff127b82 */ /* 0x000e220000000a00 */
[----:B------:R-:W-:Y:S02]  /*07f0*/  IMAD.MOV.U32 R10, RZ, RZ, R0 ;  /* 0x000000ffff0a7224 */ /* 0x000fe400078e0000 */
[----:B------:R-:W-:-:S05]  /*0800*/  IMAD.MOV.U32 R11, RZ, RZ, R3 ;  /* 0x000000ffff0b7224 */ /* 0x000fca00078e0003 */
[----:B------:R-:W1:Y:S08]  /*0810*/  LDC R6, c[0x0][0x630] ;  /* 0x00018c00ff067b82 */ /* 0x000e700000000800 */
[----:B------:R-:W2:Y:S01]  /*0820*/  LDC.64 R20, c[0x0][0x620] ;  /* 0x00018800ff147b82 */ /* 0x000ea20000000a00 */
[----:B0-----:R-:W-:-:S04]  /*0830*/  ISETP.NE.U32.AND P0, PT, R18, RZ, PT ;  /* 0x000000ff1200720c */ /* 0x001fc80003f05070 */
[----:B------:R-:W-:-:S13]  /*0840*/  ISETP.NE.AND.EX P0, PT, R19, RZ, PT, P0 ;  /* 0x000000ff1300720c */ /* 0x000fda0003f05300 */
[----:B-12---:R-:W-:Y:S05]  /*0850*/  @!P0 BRA `(.L_x_6) ;  /* 0x0000000000288947 */ /* 0x006fea0003800000 */
[----:B------:R-:W0:Y:S02]  /*0860*/  LDC R15, c[0x0][0x634] ;  /* 0x00018d00ff0f7b82 */ /* 0x000e240000000800 */
[----:B0-----:R-:W-:-:S05]  /*0870*/  IADD3 R15, P0, R0, R15, RZ ;  /* 0x0000000f000f7210 */ /* 0x001fca0007f1e0ff */
[----:B------:R-:W-:-:S04]  /*0880*/  IMAD.X R17, RZ, RZ, R3, P0 ;  /* 0x000000ffff117224 */ /* 0x000fc800000e0603 */
[----:B------:R-:W-:-:S04]  /*0890*/  IMAD.WIDE.U32 R10, R17, R18, RZ ;  /* 0x00000012110a7225 */ /* 0x000fc800078e00ff */
[----:B------:R-:W-:-:S04]  /*08a0*/  IMAD.WIDE.U32 R12, P0, R15, R19, R10 ;  /* 0x000000130f0c7225 */ /* 0x000fc8000780000a */
[----:B------:R-:W-:-:S04]  /*08b0*/  IMAD.WIDE.U32 R10, R15, R18, RZ ;  /* 0x000000120f0a7225 */ /* 0x000fc800078e00ff */
[----:B------:R-:W-:Y:S01]  /*08c0*/  IMAD.X R15, RZ, RZ, RZ, P0 ;  /* 0x000000ffff0f7224 */ /* 0x000fe200000e06ff */
[----:B------:R-:W-:Y:S01]  /*08d0*/  IADD3 RZ, P0, R11, R12, RZ ;  /* 0x0000000c0bff7210 */ /* 0x000fe20007f1e0ff */
[----:B------:R-:W-:-:S04]  /*08e0*/  IMAD.MOV.U32 R14, RZ, RZ, R13 ;  /* 0x000000ffff0e7224 */ /* 0x000fc800078e000d */
[----:B------:R-:W-:-:S08]  /*08f0*/  IMAD.WIDE.U32.X R10, R17, R19, R14, P0 ;  /* 0x00000013110a7225 */ /* 0x000fd000000e040e */
.L_x_6:
[-CC-:B------:R-:W-:Y:S01]  /*0900*/  SHF.R.U64 R85, R10, R6.reuse, R11.reuse ;  /* 0x000000060a557219 */ /* 0x180fe2000000120b */
[----:B------:R-:W0:Y:S01]  /*0910*/  LDC R14, c[0x0][0x618] ;  /* 0x00018600ff0e7b82 */ /* 0x000e220000000800 */
[----:B------:R-:W-:Y:S01]  /*0920*/  SHF.R.U32.HI R9, RZ, R6, R11 ;  /* 0x00000006ff097219 */ /* 0x000fe2000001160b */
[----:B------:R-:W-:Y:S01]  /*0930*/  ULDC UR4, c[0x0][0x150] ;  /* 0x0000540000047ab9 */ /* 0x000fe20000000800 */
[----:B------:R-:W-:Y:S01]  /*0940*/  IADD3 R13, P0, RZ, -R85, RZ ;  /* 0x80000055ff0d7210 */ /* 0x000fe20007f1e0ff */
[----:B------:R-:W-:Y:S01]  /*0950*/  IMAD.MOV.U32 R10, RZ, RZ, R0 ;  /* 0x000000ffff0a7224 */ /* 0x000fe200078e0000 */
[----:B------:R-:W-:Y:S01]  /*0960*/  I2FP.F32.U32 R6, R8 ;  /* 0x0000000800067245 */ /* 0x000fe20000201000 */
[----:B------:R-:W-:Y:S02]  /*0970*/  IMAD.MOV.U32 R11, RZ, RZ, R3 ;  /* 0x000000ffff0b7224 */ /* 0x000fe400078e0003 */
[----:B------:R-:W1:Y:S01]  /*0980*/  LDC.64 R26, c[0x0][0x640] ;  /* 0x00019000ff1a7b82 */ /* 0x000e620000000a00 */
[----:B------:R-:W-:-:S02]  /*0990*/  IMAD.X R15, RZ, RZ, ~R9, P0 ;  /* 0x000000ffff0f7224 */ /* 0x000fc400000e0e09 */
[----:B------:R-:W-:Y:S01]  /*09a0*/  FMUL R6, R6, UR4 ;  /* 0x0000000406067c20 */ /* 0x000fe20008400000 */
[----:B------:R-:W-:Y:S01]  /*09b0*/  IMAD.WIDE.U32 R10, R13, R20, R10 ;  /* 0x000000140d0a7225 */ /* 0x000fe200078e000a */
[----:B------:R-:W-:-:S03]  /*09c0*/  ULDC UR4, c[0x0][0x154] ;  /* 0x0000550000047ab9 */ /* 0x000fc60000000800 */
[----:B------:R-:W-:Y:S01]  /*09d0*/  IMAD R12, R15, R20, RZ ;  /* 0x000000140f0c7224 */ /* 0x000fe200078e02ff */
[----:B------:R-:W2:Y:S01]  /*09e0*/  LDC R9, c[0x0][0x144] ;  /* 0x00005100ff097b82 */ /* 0x000ea20000000800 */
[----:B------:R-:W3:Y:S02]  /*09f0*/  F2I.U32.TRUNC.NTZ R6, R6 ;  /* 0x0000000600067305 */ /* 0x000ee4000020f000 */
[----:B------:R-:W-:-:S04]  /*0a00*/  IMAD R13, R13, R21, R12 ;  /* 0x000000150d0d7224 */ /* 0x000fc800078e020c */
[----:B------:R-:W-:Y:S01]  /*0a10*/  IMAD.IADD R11, R11, 0x1, R13 ;  /* 0x000000010b0b7824 */ /* 0x000fe200078e020d */
[----:B------:R-:W4:Y:S01]  /*0a20*/  LDC R16, c[0x0][0x608] ;  /* 0x00018200ff107b82 */ /* 0x000f220000000800 */
[----:B------:R-:W-:-:S03]  /*0a30*/  IMAD.MOV.U32 R13, RZ, RZ, -0x1 ;  /* 0xffffffffff0d7424 */ /* 0x000fc600078e00ff */
[-CC-:B0-----:R-:W-:Y:S02]  /*0a40*/  SHF.R.U64 R20, R10, R14.reuse, R11.reuse ;  /* 0x0000000e0a147219 */ /* 0x181fe4000000120b */
[----:B------:R-:W-:Y:S02]  /*0a50*/  I2FP.F32.U32 R10, R7 ;  /* 0x00000007000a7245 */ /* 0x000fe40000201000 */
[----:B------:R-:W0:Y:S01]  /*0a60*/  LDC R24, c[0x0][0x658] ;  /* 0x00019600ff187b82 */ /* 0x000e220000000800 */
[----:B-1----:R-:W-:Y:S01]  /*0a70*/  ISETP.NE.U32.AND P0, PT, R26, RZ, PT ;  /* 0x000000ff1a00720c */ /* 0x002fe20003f05070 */
[----:B---3--:R-:W-:Y:S01]  /*0a80*/  IMAD.MOV R12, RZ, RZ, -R6 ;  /* 0x000000ffff0c7224 */ /* 0x008fe200078e0a06 */
[----:B------:R-:W-:Y:S01]  /*0a90*/  SHF.R.U32.HI R11, RZ, R14, R11 ;  /* 0x0000000eff0b7219 */ /* 0x000fe2000001160b */
[----:B------:R-:W-:Y:S01]  /*0aa0*/  FMUL R10, R10, UR4 ;  /* 0x000000040a0a7c20 */ /* 0x000fe20008400000 */
[----:B------:R-:W-:-:S03]  /*0ab0*/  ISETP.NE.AND.EX P0, PT, R27, RZ, PT, P0 ;  /* 0x000000ff1b00720c */ /* 0x000fc60003f05300 */
[----:B------:R-:W1:Y:S01]  /*0ac0*/  LDC R18, c[0x0][0x148] ;  /* 0x00005200ff127b82 */ /* 0x000e620000000800 */
[----:B--2---:R-:W-:-:S07]  /*0ad0*/  IMAD R6, R9, R12, R8 ;  /* 0x0000000c09067224 */ /* 0x004fce00078e0208 */
[----:B------:R-:W2:Y:S01]  /*0ae0*/  LDC R22, c[0x0][0x600] ;  /* 0x00018000ff167b82 */ /* 0x000ea20000000800 */
[-CC-:B----4-:R-:W-:Y:S02]  /*0af0*/  SHF.R.U64 R28, R20, R16.reuse, R11.reuse ;  /* 0x00000010141c7219 */ /* 0x190fe4000000120b */
[----:B------:R-:W-:Y:S01]  /*0b00*/  SHF.R.U32.HI R9, RZ, R16, R11 ;  /* 0x00000010ff097219 */ /* 0x000fe2000001160b */
[----:B------:R-:W-:Y:S01]  /*0b10*/  IMAD.MOV.U32 R11, RZ, RZ, 0x1 ;  /* 0x00000001ff0b7424 */ /* 0x000fe200078e00ff */
[----:B------:R3:W4:Y:S03]  /*0b20*/  F2I.U32.TRUNC.NTZ R16, R10 ;  /* 0x0000000a00107305 */ /* 0x000726000020f000 */
[----:B------:R-:W1:Y:S01]  /*0b30*/  LDC R19, c[0x0][0x648] ;  /* 0x00019200ff137b82 */ /* 0x000e620000000800 */
[-C--:B0-----:R-:W-:Y:S02]  /*0b40*/  SHF.L.U32 R8, R13, R24.reuse, RZ ;  /* 0x000000180d087219 */ /* 0x081fe400000006ff */
[----:B------:R-:W-:-:S02]  /*0b50*/  SHF.R.U64 R30, R28, R24, R9 ;  /* 0x000000181c1e7219 */ /* 0x000fc40000001209 */
[----:B------:R-:W-:Y:S02]  /*0b60*/  LOP3.LUT R15, RZ, R8, RZ, 0x33, !PT ;  /* 0x00000008ff0f7212 */ /* 0x000fe400078e33ff */
[-C--:B------:R-:W-:Y:S01]  /*0b70*/  SHF.R.U32.HI R9, RZ, R24.reuse, R9 ;  /* 0x00000018ff097219 */ /* 0x080fe20000011609 */
[----:B------:R-:W0:Y:S01]  /*0b80*/  LDC R21, c[0x0][0x638] ;  /* 0x00018e00ff157b82 */ /* 0x000e220000000800 */
[----:B------:R-:W-:Y:S01]  /*0b90*/  SHF.L.U32 R14, R11, R24, RZ ;  /* 0x000000180b0e7219 */ /* 0x000fe200000006ff */
[----:B------:R-:W-:-:S06]  /*0ba0*/  IMAD.MOV.U32 R8, RZ, RZ, R30 ;  /* 0x000000ffff087224 */ /* 0x000fcc00078e001e */
[----:B------:R-:W0:Y:S01]  /*0bb0*/  LDC R23, c[0x0][0x610] ;  /* 0x00018400ff177b82 */ /* 0x000e220000000800 */
[----:B---34-:R-:W-:Y:S05]  /*0bc0*/  @!P0 BRA `(.L_x_7) ;  /* 0x0000000000288947 */ /* 0x018fea0003800000 */
[----:B------:R-:W3:Y:S02]  /*0bd0*/  LDC R13, c[0x0][0x64c] ;  /* 0x00019300ff0d7b82 */ /* 0x000ee40000000800 */
[----:B---3--:R-:W-:-:S05]  /*0be0*/  IADD3 R13, P0, R30, R13, RZ ;  /* 0x0000000d1e0d7210 */ /* 0x008fca0007f1e0ff */
        /* <DEDUP_REMOVED lines=8> */
.L_x_7:
[----:B-1----:R-:W-:Y:S01]  /*0c70*/  SHF.R.U64 R8, R8, R19, R9 ;  /* 0x0000001308087219 */ /* 0x002fe20000001209 */
[----:B--2---:R-:W-:Y:S01]  /*0c80*/  VIADD R9, R22, 0xffffffff ;  /* 0xffffffff16097836 */ /* 0x004fe20000000000 */
[----:B------:R-:W-:Y:S01]  /*0c90*/  LOP3.LUT R15, R28, R15, RZ, 0xc0, !PT ;  /* 0x0000000f1c0f7212 */ /* 0x000fe200078ec0ff */
[----:B------:R-:W-:Y:S02]  /*0ca0*/  IMAD.MOV R16, RZ, RZ, -R16 ;  /* 0x000000ffff107224 */ /* 0x000fe400078e0a10 */
[----:B------:R-:W-:Y:S01]  /*0cb0*/  IMAD.MOV R10, RZ, RZ, -R8 ;  /* 0x000000ffff0a7224 */ /* 0x000fe200078e0a08 */
[----:B------:R-:W-:Y:S01]  /*0cc0*/  LOP3.LUT R9, R20, R9, RZ, 0xc0, !PT ;  /* 0x0000000914097212 */ /* 0x000fe200078ec0ff */
[----:B------:R-:W-:Y:S02]  /*0cd0*/  @P3 IMAD R6, R18, R16, R7 ;  /* 0x0000001012063224 */ /* 0x000fe400078e0207 */
[----:B------:R-:W-:Y:S02]  /*0ce0*/  IMAD R15, R14, R8, R15 ;  /* 0x000000080e0f7224 */ /* 0x000fe400078e020f */
[----:B0-----:R-:W-:-:S02]  /*0cf0*/  IMAD R7, R10, R21, R30 ;  /* 0x000000150a077224 */ /* 0x001fc400078e021e */
[----:B------:R-:W-:Y:S02]  /*0d00*/  IMAD R6, R15, R23, R6 ;  /* 0x000000170f067224 */ /* 0x000fe400078e0206 */
[----:B------:R-:W-:Y:S02]  /*0d10*/  IMAD R7, R7, R22, R9 ;  /* 0x0000001607077224 */ /* 0x000fe400078e0209 */
[----:B------:R-:W-:-:S03]  /*0d20*/  IMAD.MOV.U32 R10, RZ, RZ, 0x1 ;  /* 0x00000001ff0a7424 */ /* 0x000fc600078e00ff */
[----:B------:R-:W-:Y:S02]  /*0d30*/  SEL R16, R7, R6, !P3 ;  /* 0x0000000607107207 */ /* 0x000fe40005800000 */
[----:B------:R-:W-:-:S07]  /*0d40*/  SEL R23, R6, R7, !P3 ;  /* 0x0000000706177207 */ /* 0x000fce0005800000 */
.L_x_5:
[----:B------:R-:W-:-:S08]  /*0d50*/  NOP ;  /* 0x0000000000007918 */ /* 0x000fd00000000000 */
[----:B------:R-:W0:Y:S02]  /*0d60*/  USETMAXREG.TRY_ALLOC.CTAPOOL UP0, 0xe8 ;  /* 0x000000e8000079c8 */ /* 0x000e240008000600 */
[----:B0-----:R-:W-:-:S13]  /*0d70*/  PLOP3.LUT P0, PT, PT, PT, UP0, 0x80, 0x0 ;  /* 0x000000000000781c */ /* 0x001fda0003f0f008 */
[----:B------:R-:W-:Y:S05]  /*0d80*/  @!P0 BRA `(.L_x_5) ;  /* 0xfffffffc00f08947 */ /* 0x000fea000383ffff */
[----:B------:R-:W-:Y:S01]  /*0d90*/  ULDC.64 UR4, c[0x0][0x598] ;  /* 0x0001660000047ab9 */ /* 0x000fe20000000a00 */
[----:B------:R-:W-:Y:S01]  /*0da0*/  ULDC.64 UR16, c[0x0][0x208] ;  /* 0x0000820000107ab9 */ /* 0x000fe20000000a00 */
[----:B------:R-:W-:-:S04]  /*0db0*/  ISETP.NE.U32.AND P0, PT, RZ, UR4, PT ;  /* 0x00000004ff007c0c */ /* 0x000fc8000bf05070 */
[----:B------:R-:W-:-:S13]  /*0dc0*/  ISETP.NE.AND.EX P0, PT, RZ, UR5, PT, P0 ;  /* 0x00000005ff007c0c */ /* 0x000fda000bf05300 */
[----:B------:R-:W-:Y:S05]  /*0dd0*/  @!P0 BRA `(.L_x_8) ;  /* 0x00000000001c8947 */ /* 0x000fea0003800000 */
[----:B------:R-:W0:Y:S02]  /*0de0*/  LDC.64 R6, c[0x0][0x598] ;  /* 0x00016600ff067b82 */ /* 0x000e240000000a00 */
[----:B0-----:R-:W2:Y:S02]  /*0df0*/  LDG.E.64 R6, desc[UR16][R6.64] ;  /* 0x0000001006067981 */ /* 0x001ea4000c1e1b00 */
[----:B--2---:R-:W-:-:S04]  /*0e00*/  ISETP.NE.U32.AND P0, PT, R6, RZ, PT ;  /* 0x000000ff0600720c */ /* 0x004fc80003f05070 */
[----:B------:R-:W-:-:S13]  /*0e10*/  ISETP.NE.AND.EX P0, PT, R7, RZ, PT, P0 ;  /* 0x000000ff0700720c */ /* 0x000fda0003f05300 */
[----:B------:R-:W-:Y:S05]  /*0e20*/  @!P0 BRA `(.L_x_8) ;  /* 0x0000000000088947 */ /* 0x000fea0003800000 */
[----:B------:R0:W5:Y:S01]  /*0e30*/  LD.E R6, desc[UR16][R6.64] ;  /* 0x0000001006067980 */ /* 0x000162000c101900 */
[----:B------:R-:W-:Y:S05]  /*0e40*/  BRA `(.L_x_9) ;  /* 0x0000000000207947 */ /* 0x000fea0003800000 */
.L_x_8:
[----:B------:R-:W-:Y:S02]  /*0e50*/  ULDC.64 UR4, c[0x0][0x588] ;  /* 0x0001620000047ab9 */ /* 0x000fe40000000a00 */
[----:B------:R-:W-:-:S04]  /*0e60*/  ISETP.NE.U32.AND P0, PT, RZ, UR4, PT ;  /* 0x00000004ff007c0c */ /* 0x000fc8000bf05070 */
[----:B------:R-:W-:-:S13]  /*0e70*/  ISETP.NE.AND.EX P0, PT, RZ, UR5, PT, P0 ;  /* 0x00000005ff007c0c */ /* 0x000fda000bf05300 */
[----:B------:R-:W-:Y:S05]  /*0e80*/  @!P0 BRA `(.L_x_10) ;  /* 0x00000000000c8947 */ /* 0x000fea0003800000 */
[----:B------:R-:W0:Y:S02]  /*0e90*/  LDC.64 R6, c[0x0][0x588] ;  /* 0x00016200ff067b82 */ /* 0x000e240000000a00 */
[----:B0-----:R1:W5:Y:S01]  /*0ea0*/  LDG.E R6, desc[UR16][R6.64] ;  /* 0x0000001006067981 */ /* 0x001362000c1e1900 */
[----:B------:R-:W-:Y:S05]  /*0eb0*/  BRA `(.L_x_9) ;  /* 0x0000000000047947 */ /* 0x000fea0003800000 */
.L_x_10:
[----:B------:R-:W2:Y:S02]  /*0ec0*/  LDC R6, c[0x0][0x580] ;  /* 0x00016000ff067b82 */ /* 0x000ea40000000800 */
.L_x_9:
[----:B------:R-:W-:Y:S02]  /*0ed0*/  ULDC.64 UR4, c[0x0][0x5a0] ;  /* 0x0001680000047ab9 */ /* 0x000fe40000000a00 */
[----:B------:R-:W-:-:S04]  /*0ee0*/  ISETP.NE.U32.AND P0, PT, RZ, UR4, PT ;  /* 0x00000004ff007c0c */ /* 0x000fc8000bf05070 */
[----:B------:R-:W-:-:S13]  /*0ef0*/  ISETP.NE.AND.EX P0, PT, RZ, UR5, PT, P0 ;  /* 0x00000005ff007c0c */ /* 0x000fda000bf05300 */
[----:B------:R-:W-:Y:S05]  /*0f00*/  @!P0 BRA `(.L_x_11) ;  /* 0x00000000001c8947 */ /* 0x000fea0003800000 */
[----:B------:R-:W3:Y:S02]  /*0f10*/  LDC.64 R8, c[0x0][0x5a0] ;  /* 0x00016800ff087b82 */ /* 0x000ee40000000a00 */
[----:B---3--:R-:W3:Y:S02]  /*0f20*/  LDG.E.64 R8, desc[UR16][R8.64] ;  /* 0x0000001008087981 */ /* 0x008ee4000c1e1b00 */
[----:B---3--:R-:W-:-:S04]  /*0f30*/  ISETP.NE.U32.AND P0, PT, R8, RZ, PT ;  /* 0x000000ff0800720c */ /* 0x008fc80003f05070 */
[----:B------:R-:W-:-:S13]  /*0f40*/  ISETP.NE.AND.EX P0, PT, R9, RZ, PT, P0 ;  /* 0x000000ff0900720c */ /* 0x000fda0003f05300 */
[----:B------:R-:W-:Y:S05]  /*0f50*/  @!P0 BRA `(.L_x_11) ;  /* 0x0000000000088947 */ /* 0x000fea0003800000 */
[----:B01----:R0:W5:Y:S01]  /*0f60*/  LD.E R7, desc[UR16][R8.64] ;  /* 0x0000001008077980 */ /* 0x003162000c101900 */
[----:B------:R-:W-:Y:S05]  /*0f70*/  BRA `(.L_x_12) ;  /* 0x0000000000207947 */ /* 0x000fea0003800000 */
.L_x_11:
[----:B------:R-:W-:Y:S02]  /*0f80*/  ULDC.64 UR4, c[0x0][0x590] ;  /* 0x0001640000047ab9 */ /* 0x000fe40000000a00 */
[----:B------:R-:W-:-:S04]  /*0f90*/  ISETP.NE.U32.AND P0, PT, RZ, UR4, PT ;  /* 0x00000004ff007c0c */ /* 0x000fc8000bf05070 */
[----:B------:R-:W-:-:S13]  /*0fa0*/  ISETP.NE.AND.EX P0, PT, RZ, UR5, PT, P0 ;  /* 0x00000005ff007c0c */ /* 0x000fda000bf05300 */
[----:B------:R-:W-:Y:S05]  /*0fb0*/  @!P0 BRA `(.L_x_13) ;  /* 0x00000000000c8947 */ /* 0x000fea0003800000 */
[----:B------:R-:W0:Y:S02]  /*0fc0*/  LDC.64 R8, c[0x0][0x590] ;  /* 0x00016400ff087b82 */ /* 0x000e240000000a00 */
[----:B01----:R1:W5:Y:S01]  /*0fd0*/  LDG.E R7, desc[UR16][R8.64] ;  /* 0x0000001008077981 */ /* 0x003362000c1e1900 */
[----:B------:R-:W-:Y:S05]  /*0fe0*/  BRA `(.L_x_12) ;  /* 0x0000000000047947 */ /* 0x000fea0003800000 */
.L_x_13:
[----:B01----:R-:W3:Y:S02]  /*0ff0*/  LDC R7, c[0x0][0x584] ;  /* 0x00016100ff077b82 */ /* 0x003ee40000000800 */
.L_x_12:
[----:B------:R-:W-:-:S13]  /*1000*/  LOP3.LUT P0, RZ, R10, 0xff, RZ, 0xc0, !PT ;  /* 0x000000ff0aff7812 */ /* 0x000fda000780c0ff */
[----:B------:R-:W-:Y:S05]  /*1010*/  @!P0 EXIT ;  /* 0x000000000000894d */ /* 0x000fea0003800000 */
[----:B------:R-:W4:Y:S01]  /*1020*/  LDC.64 R14, c[0x0][0x5c8] ;  /* 0x00017200ff0e7b82 */ /* 0x000f220000000a00 */
[----:B------:R-:W-:Y:S01]  /*1030*/  ULDC UR4, c[0x0][0x28c] ;  /* 0x0000a30000047ab9 */ /* 0x000fe20000000800 */
[----:B------:R-:W-:Y:S01]  /*1040*/  LOP3.LUT R82, R2, 0x1, RZ, 0xfc, !PT ;  /* 0x0000000102527812 */ /* 0x000fe200078efcff */
[----:B------:R-:W-:-:S04]  /*1050*/  UIADD3 UR4, UR4, 0x1f, URZ ;  /* 0x0000001f04047890 */ /* 0x000fc8000fffe03f */
[----:B------:R-:W-:-:S04]  /*1060*/  USHF.R.S32.HI UR5, URZ, 0x1f, UR4 ;  /* 0x0000001f3f057899 */ /* 0x000fc80008011404 */
[----:B------:R-:W-:-:S03]  /*1070*/  ULEA.HI UR5, UR5, UR4, URZ, 0x5 ;  /* 0x0000000405057291 */ /* 0x000fc6000f8f283f */
[----:B------:R-:W-:Y:S01]  /*1080*/  UMOV UR4, URZ ;  /* 0x0000003f00047c82 */ /* 0x000fe20008000000 */
[----:B------:R-:W-:-:S03]  /*1090*/  USHF.R.S32.HI UR9, URZ, 0x5, UR5 ;  /* 0x000000053f097899 */ /* 0x000fc60008011405 */
[----:B------:R-:W-:Y:S01]  /*10a0*/  UMOV UR5, URZ ;  /* 0x0000003f00057c82 */ /* 0x000fe20008000000 */
[C-C-:B----4-:R-:W-:Y:S01]  /*10b0*/  SHF.L.U64.HI R10, R14.reuse, 0x7, R15.reuse ;  /* 0x000000070e0a7819 */ /* 0x150fe2000001020f */
[C---:B------:R-:W-:Y:S01]  /*10c0*/  IMAD.SHL.U32 R13, R14.reuse, 0x80, RZ ;  /* 0x000000800e0d7824 */ /* 0x040fe200078e00ff */
[C-C-:B------:R-:W-:Y:S02]  /*10d0*/  SHF.L.U64.HI R12, R14.reuse, 0x3, R15.reuse ;  /* 0x000000030e0c7819 */ /* 0x140fe4000001020f */
[C---:B------:R-:W-:Y:S01]  /*10e0*/  SHF.L.U64.HI R11, R14.reuse, 0x8, R15 ;  /* 0x000000080e0b7819 */ /* 0x040fe2000001020f */
[C---:B------:R-:W-:Y:S02]  /*10f0*/  IMAD.SHL.U32 R15, R14.reuse, 0x8, RZ ;  /* 0x000000080e0f7824 */ /* 0x040fe400078e00ff */
[----:B------:R-:W-:-:S07]  /*1100*/  IMAD.SHL.U32 R14, R14, 0x100, RZ ;  /* 0x000001000e0e7824 */ /* 0x000fce00078e00ff */
.L_x_46:
[----:B01----:R-:W-:Y:S01]  /*1110*/  LOP3.LUT R8, R5, 0x80, RZ, 0xc0, !PT ;  /* 0x0000008005087812 */ /* 0x003fe200078ec0ff */
[----:B------:R-:W0:Y:S01]  /*1120*/  S2UR UR13, SR_CgaCtaId ;  /* 0x00000000000d79c3 */ /* 0x000e220000008800 */
[----:B------:R-:W-:Y:S01]  /*1130*/  UMOV UR12, 0x400 ;  /* 0x00000400000c7882 */ /* 0x000fe20000000000 */
[----:B------:R-:W-:Y:S01]  /*1140*/  UMOV UR6, URZ ;  /* 0x0000003f00067c82 */ /* 0x000fe20008000000 */
[----:B------:R-:W-:Y:S01]  /*1150*/  SHF.R.U32.HI R8, RZ, 0x7, R8 ;  /* 0x00000007ff087819 */ /* 0x000fe20000011608 */
[----:B------:R-:W-:Y:S01]  /*1160*/  UMOV UR7, URZ ;  /* 0x0000003f00077c82 */ /* 0x000fe20008000000 */
[----:B------:R-:W-:Y:S01]  /*1170*/  UMOV UR18, UR5 ;  /* 0x0000000500127c82 */ /* 0x000fe20008000000 */
[----:B---3-5:R-:W-:Y:S02]  /*1180*/  CS2R R18, SRZ ;  /* 0x0000000000127805 */ /* 0x028fe4000001ff00 */
[----:B------:R-:W-:Y:S01]  /*1190*/  CS2R R20, SRZ ;  /* 0x0000000000147805 */ /* 0x000fe2000001ff00 */
[----:B------:R-:W1:Y:S01]  /*11a0*/  LDC R9, c[0x0][0x28c] ;  /* 0x0000a300ff097b82 */ /* 0x000e620000000800 */
[----:B------:R-:W4:Y:S01]  /*11b0*/  SHFL.IDX PT, R8, R8, RZ, 0x1f ;  /* 0x00001fff08087589 */ /* 0x000f2200000e0000 */
[----:B------:R-:W-:Y:S01]  /*11c0*/  IMAD.MOV.U32 R22, RZ, RZ, RZ ;  /* 0x000000ffff167224 */ /* 0x000fe200078e00ff */
[----:B------:R-:W-:-:S02]  /*11d0*/  CS2R R56, SRZ ;  /* 0x0000000000387805 */ /* 0x000fc4000001ff00 */
[----:B------:R-:W-:Y:S02]  /*11e0*/  CS2R R58, SRZ ;  /* 0x00000000003a7805 */ /* 0x000fe4000001ff00 */
[----:B------:R-:W-:Y:S02]  /*11f0*/  CS2R R60, SRZ ;  /* 0x00000000003c7805 */ /* 0x000fe4000001ff00 */
[----:B------:R-:W-:Y:S02]  /*1200*/  CS2R R62, SRZ ;  /* 0x00000000003e7805 */ /* 0x000fe4000001ff00 */
[----:B------:R-:W-:Y:S02]  /*1210*/  CS2R R64, SRZ ;  /* 0x0000000000407805 */ /* 0x000fe4000001ff00 */
[----:B------:R-:W-:Y:S02]  /*1220*/  CS2R R66, SRZ ;  /* 0x0000000000427805 */ /* 0x000fe4000001ff00 */
[----:B------:R-:W-:-:S02]  /*1230*/  CS2R R68, SRZ ;  /* 0x0000000000447805 */ /* 0x000fc4000001ff00 */
[----:B------:R-:W-:Y:S02]  /*1240*/  CS2R R70, SRZ ;  /* 0x0000000000467805 */ /* 0x000fe4000001ff00 */
[----:B------:R-:W-:Y:S02]  /*1250*/  CS2R R72, SRZ ;  /* 0x0000000000487805 */ /* 0x000fe4000001ff00 */
[----:B------:R-:W-:Y:S02]  /*1260*/  CS2R R74, SRZ ;  /* 0x00000000004a7805 */ /* 0x000fe4000001ff00 */
[----:B------:R-:W-:Y:S02]  /*1270*/  CS2R R76, SRZ ;  /* 0x00000000004c7805 */ /* 0x000fe4000001ff00 */
[----:B------:R-:W-:Y:S02]  /*1280*/  CS2R R78, SRZ ;  /* 0x00000000004e7805 */ /* 0x000fe4000001ff00 */
[----:B------:R-:W-:Y:S01]  /*1290*/  CS2R R80, SRZ ;  /* 0x0000000000507805 */ /* 0x000fe2000001ff00 */
[----:B------:R-:W-:Y:S01]  /*12a0*/  IMAD.MOV.U32 R83, RZ, RZ, RZ ;  /* 0x000000ffff537224 */ /* 0x000fe200078e00ff */
[----:B------:R-:W-:Y:S01]  /*12b0*/  CS2R R48, SRZ ;  /* 0x0000000000307805 */ /* 0x000fe2000001ff00 */
[----:B------:R-:W-:Y:S01]  /*12c0*/  IMAD.U32 R17, RZ, RZ, UR4 ;  /* 0x00000004ff117e24 */ /* 0x000fe2000f8e00ff */
[----:B------:R-:W-:-:S02]  /*12d0*/  CS2R R50, SRZ ;  /* 0x0000000000327805 */ /* 0x000fc4000001ff00 */
[----:B------:R-:W-:Y:S02]  /*12e0*/  CS2R R52, SRZ ;  /* 0x0000000000347805 */ /* 0x000fe4000001ff00 */
[----:B------:R-:W-:Y:S02]  /*12f0*/  CS2R R54, SRZ ;  /* 0x0000000000367805 */ /* 0x000fe4000001ff00 */
[----:B------:R-:W-:Y:S02]  /*1300*/  CS2R R40, SRZ ;  /* 0x0000000000287805 */ /* 0x000fe4000001ff00 */
[----:B------:R-:W-:Y:S02]  /*1310*/  CS2R R42, SRZ ;  /* 0x00000000002a7805 */ /* 0x000fe4000001ff00 */
[----:B-1----:R-:W-:Y:S02]  /*1320*/  ISETP.GE.AND P0, PT, R9, 0x1, PT ;  /* 0x000000010900780c */ /* 0x002fe40003f06270 */
[----:B------:R-:W-:-:S02]  /*1330*/  CS2R R44, SRZ ;  /* 0x00000000002c7805 */ /* 0x000fc4000001ff00 */
[----:B----4-:R-:W-:Y:S02]  /*1340*/  R2UR UR8, R8 ;  /* 0x00000000080872ca */ /* 0x010fe400000e0000 */
        /* <DEDUP_REMOVED lines=8> */
[----:B------:R-:W-:Y:S01]  /*13d0*/  CS2R R30, SRZ ;  /* 0x00000000001e7805 */ /* 0x000fe2000001ff00 */
[----:B------:R-:W-:-:S04]  /*13e0*/  ULEA.HI UR10, UR8, UR8, URZ, 0x1 ;  /* 0x00000008080a7291 */ /* 0x000fc8000f8f083f */
[----:B------:R-:W-:Y:S02]  /*13f0*/  ULOP3.LUT UR11, UR10, 0x1ffffe, URZ, 0xc0, !UPT ;  /* 0x001ffffe0a0b7892 */ /* 0x000fe4000f8ec03f */
[----:B0-----:R-:W-:Y:S02]  /*1400*/  ULEA UR10, UR13, UR12, 0x18 ;  /* 0x0000000c0d0a7291 */ /* 0x001fe4000f8ec03f */
[----:B------:R-:W-:-:S03]  /*1410*/  UIADD3 UR11, UR8, -UR11, URZ ;  /* 0x8000000b080b7290 */ /* 0x000fc6000fffe03f */
[----:B------:R-:W-:Y:S01]  /*1420*/  UMOV UR8, URZ ;  /* 0x0000003f00087c82 */ /* 0x000fe20008000000 */
[----:B------:R-:W-:-:S04]  /*1430*/  ULEA UR11, UR11, UR10, 0xb ;  /* 0x0000000a0b0b7291 */ /* 0x000fc8000f8e583f */
[----:B------:R-:W-:-:S04]  /*1440*/  UIADD3 UR11, UR11, 0x180, URZ ;  /* 0x000001800b0b7890 */ /* 0x000fc8000fffe03f */
[----:B------:R-:W-:-:S04]  /*1450*/  USHF.R.U32.HI UR11, URZ, 0x4, UR11 ;  /* 0x000000043f0b7899 */ /* 0x000fc8000801160b */
[----:B------:R-:W-:Y:S01]  /*1460*/  ULOP3.LUT UR11, UR11, 0x3fff, URZ, 0xc0, !UPT ;  /* 0x00003fff0b0b7892 */ /* 0x000fe2000f8ec03f */
[----:B------:R-:W-:Y:S11]  /*1470*/  @!P0 BRA `(.L_x_14) ;  /* 0x0000000400948947 */ /* 0x000ff60003800000 */
[----:B------:R-:W-:-:S13]  /*1480*/  ISETP.NE.AND P1, PT, R82, 0x3, PT ;  /* 0x000000035200780c */ /* 0x000fda0003f25270 */
[----:B------:R-:W-:Y:S05]  /*1490*/  @!P1 BRA `(.L_x_15) ;  /* 0x0000000000049947 */ /* 0x000fea0003800000 */
[----:B------:R-:W-:Y:S01]  /*14a0*/  BPT.TRAP 0x1 ;  /* 0x000000040000795c */ /* 0x000fe20000300000 */
.L_x_15:
[----:B------:R-:W-:Y:S01]  /*14b0*/  ULEA UR7, UR5, UR10, 0x3 ;  /* 0x0000000a05077291 */ /* 0x000fe2000f8e183f */
[----:B------:R-:W-:-:S05]  /*14c0*/  IMAD.U32 R8, RZ, RZ, UR4 ;  /* 0x00000004ff087e24 */ /* 0x000fca000f8e00ff */
[----:B------:R-:W-:-:S04]  /*14d0*/  SHF.L.U32 R8, R8, 0x1f, RZ ;  /* 0x0000001f08087819 */ /* 0x000fc800000006ff */
[----:B------:R0:W1:Y:S01]  /*14e0*/  SYNCS.PHASECHK.TRANS64.TRYWAIT P0, [UR7], R8 ;  /* 0x00000008ff0075a7 */ /* 0x0000620008000147 */
[----:B------:R-:W-:Y:S05]  /*14f0*/  @!P1 BRA `(.L_x_16) ;  /* 0x0000000000049947 */ /* 0x000fea0003800000 */
[----:B------:R-:W-:Y:S01]  /*1500*/  BPT.TRAP 0x1 ;  /* 0x000000040000795c */ /* 0x000fe20000300000 */
.L_x_16:
[----:B------:R-:W-:Y:S01]  /*1510*/  UMOV UR6, 0x1 ;  /* 0x0000000100067882 */ /* 0x000fe20000000000 */
[----:B------:R-:W-:Y:S01]  /*1520*/  IMAD.MOV.U32 R18, RZ, RZ, RZ ;  /* 0x000000ffff127224 */ /* 0x000fe200078e00ff */
[----:B-1----:R-:W-:Y:S06]  /*1530*/  @P0 BRA `(.L_x_17) ;  /* 0x0000000000080947 */ /* 0x002fec0003800000 */
[----:B------:R-:W1:Y:S02]  /*1540*/  SYNCS.PHASECHK.TRANS64.TRYWAIT P0, [UR7], R8 ;  /* 0x00000008ff0075a7 */ /* 0x000e640008000147 */
[----:B-1----:R-:W-:Y:S05]  /*1550*/  @!P0 BRA `(.L_x_18) ;  /* 0x0000006c00108947 */ /* 0x002fea0003800000 */
.L_x_17:
[----:B------:R-:W-:Y:S01]  /*1560*/  UIADD3 UR7, UR10, 0x34180, URZ ;  /* 0x000341800a077890 */ /* 0x000fe2000fffe03f */
[----:B------:R-:W-:Y:S01]  /*1570*/  WARPGROUP.ARRIVE ;  /* 0x00000000000079c5 */ /* 0x000fe20000000000 */
[----:B------:R-:W-:Y:S01]  /*1580*/  ULOP3.LUT UR8, UR11, 0x10000, URZ, 0xfc, !UPT ;  /* 0x000100000b087892 */ /* 0x000fe2000f8efc3f */
[----:B------:R-:W-:Y:S01]  /*1590*/  IMAD.MOV.U32 R19, RZ, RZ, RZ ;  /* 0x000000ffff137224 */ /* 0x000fe200078e00ff */
[----:B------:R-:W-:Y:S01]  /*15a0*/  USHF.R.U32.HI UR7, URZ, 0x4, UR7 ;  /* 0x000000043f077899 */ /* 0x000fe20008011607 */
[----:B------:R-:W-:Y:S01]  /*15b0*/  CS2R R20, SRZ ;  /* 0x0000000000147805 */ /* 0x000fe2000001ff00 */
[----:B------:R-:W-:Y:S01]  /*15c0*/  UMOV UR13, 0xc0000010 ;  /* 0xc0000010000d7882 */ /* 0x000fe20000000000 */
[----:B------:R-:W-:Y:S01]  /*15d0*/  UMOV UR15, 0xc0000010 ;  /* 0xc0000010000f7882 */ /* 0x000fe20000000000 */
[----:B------:R-:W-:Y:S01]  /*15e0*/  ULOP3.LUT UR7, UR7, 0x3fff, URZ, 0xc0, !UPT ;  /* 0x00003fff07077892 */ /* 0x000fe2000f8ec03f */
[----:B------:R-:W-:Y:S01]  /*15f0*/  IMAD.MOV.U32 R22, RZ, RZ, RZ ;  /* 0x000000ffff167224 */ /* 0x000fe200078e00ff */
[----:B------:R-:W-:-:S02]  /*1600*/  CS2R R56, SRZ ;  /* 0x0000000000387805 */ /* 0x000fc4000001ff00 */
[----:B------:R-:W-:Y:S01]  /*1610*/  CS2R R58, SRZ ;  /* 0x00000000003a7805 */ /* 0x000fe2000001ff00 */
[----:B------:R-:W-:Y:S01]  /*1620*/  ULOP3.LUT UR14, UR7, 0x10000, URZ, 0xfc, !UPT ;  /* 0x00010000070e7892 */ /* 0x000fe2000f8efc3f */
[----:B------:R-:W-:Y:S01]  /*1630*/  CS2R R60, SRZ ;  /* 0x00000000003c7805 */ /* 0x000fe2000001ff00 */
[----:B------:R-:W-:Y:S01]  /*1640*/  ULEA UR7, UR5, UR8, 0xa ;  /* 0x0000000805077291 */ /* 0x000fe2000f8e503f */
[----:B------:R-:W-:Y:S01]  /*1650*/  CS2R R62, SRZ ;  /* 0x00000000003e7805 */ /* 0x000fe2000001ff00 */
[----:B------:R-:W-:Y:S01]  /*1660*/  ULEA UR14, UR5, UR14, 0x5 ;  /* 0x0000000e050e7291 */ /* 0x000fe2000f8e283f */
[----:B------:R-:W-:Y:S01]  /*1670*/  CS2R R64, SRZ ;  /* 0x0000000000407805 */ /* 0x000fe2000001ff00 */
[----:B------:R-:W-:Y:S01]  /*1680*/  UIADD3 UR8, UR7, 0x100, URZ ;  /* 0x0000010007087890 */ /* 0x000fe2000fffe03f */
[----:B------:R-:W-:Y:S01]  /*1690*/  CS2R R66, SRZ ;  /* 0x0000000000427805 */ /* 0x000fe2000001ff00 */
[----:B------:R-:W-:Y:S01]  /*16a0*/  UIADD3 UR18, UR7, 0x200, URZ ;  /* 0x0000020007127890 */ /* 0x000fe2000fffe03f */
[----:B------:R-:W-:Y:S01]  /*16b0*/  CS2R R68, SRZ ;  /* 0x0000000000447805 */ /* 0x000fe2000001ff00 */
[----:B------:R-:W-:Y:S01]  /*16c0*/  UMOV UR12, UR7 ;  /* 0x00000007000c7c82 */ /* 0x000fe20008000000 */
[----:B------:R-:W-:Y:S01]  /*16d0*/  UIADD3 UR7, UR7, 0x300, URZ ;  /* 0x0000030007077890 */ /* 0x000fe2000fffe03f */
[----:B------:R-:W-:Y:S01]  /*16e0*/  CS2R R70, SRZ ;  /* 0x0000000000467805 */ /* 0x000fe2000001ff00 */
[----:B------:R-:W-:Y:S01]  /*16f0*/  QGMMA.64x16x32.F32.E4M3.E4M3 R48, gdesc[UR12], RZ, !UPT ;  /* 0x002000000c3079f3 */ /* 0x000fe2000c7008ff */
[----:B------:R-:W-:Y:S01]  /*1700*/  UMOV UR12, UR8 ;  /* 0x00000008000c7c82 */ /* 0x000fe20008000000 */
[----:B------:R-:W-:Y:S01]  /*1710*/  UMOV UR13, 0xc0000010 ;  /* 0xc0000010000d7882 */ /* 0x000fe20000000000 */
[----:B------:R-:W-:Y:S01]  /*1720*/  ULDC UR8, c[0x0][0x50c] ;  /* 0x0001430000087ab9 */ /* 0x000fe20000000800 */
[----:B------:R-:W-:Y:S01]  /*1730*/  QGMMA.64x16x32.F32.E4M3.E4M3 R40, gdesc[UR12], RZ, !UPT ;  /* 0x002000000c2879f3 */ /* 0x000fe2000c7008ff */
[----:B------:R-:W-:Y:S01]  /*1740*/  UMOV UR12, UR18 ;  /* 0x00000012000c7c82 */ /* 0x000fe20008000000 */
[----:B------:R-:W-:Y:S01]  /*1750*/  UMOV UR13, 0xc0000010 ;  /* 0xc0000010000d7882 */ /* 0x000fe20000000000 */
[----:B------:R-:W-:Y:S01]  /*1760*/  UISETP.NE.AND UP0, UPT, UR8, 0x1, UPT ;  /* 0x000000010800788c */ /* 0x000fe2000bf05270 */
[----:B------:R-:W-:Y:S01]  /*1770*/  QGMMA.64x16x32.F32.E4M3.E4M3 R32, gdesc[UR12], RZ, !UPT ;  /* 0x002000000c2079f3 */ /* 0x000fe2000c7008ff */
[----:B------:R-:W-:Y:S01]  /*1780*/  UMOV UR12, UR7 ;  /* 0x00000007000c7c82 */ /* 0x000fe20008000000 */
[----:B------:R-:W-:Y:S01]  /*1790*/  UMOV UR13, 0xc0000010 ;  /* 0xc0000010000d7882 */ /* 0x000fe20000000000 */
[----:B------:R-:W-:Y:S01]  /*17a0*/  USEL UR7, URZ, 0x1, UP0 ;  /* 0x000000013f077887 */ /* 0x000fe20008000000 */
[----:B------:R-:W-:Y:S01]  /*17b0*/  QGMMA.64x16x32.F32.E4M3.E4M3 R24, gdesc[UR12], RZ, !UPT, gsb0 ;  /* 0x002000000c1879f3 */ /* 0x000fe2000c0008ff */
[----:B------:R-:W-:-:S02]  /*17c0*/  CS2R R72, SRZ ;  /* 0x0000000000487805 */ /* 0x000fc4000001ff00 */
[----:B------:R-:W-:Y:S02]  /*17d0*/  CS2R R74, SRZ ;  /* 0x00000000004a7805 */ /* 0x000fe4000001ff00 */
[----:B------:R-:W-:Y:S02]  /*17e0*/  CS2R R76, SRZ ;  /* 0x00000000004c7805 */ /* 0x000fe4000001ff00 */
[----:B------:R-:W-:Y:S02]  /*17f0*/  CS2R R78, SRZ ;  /* 0x00000000004e7805 */ /* 0x000fe4000001ff00 */
[----:B------:R-:W-:Y:S02]  /*1800*/  ISETP.NE.AND P0, PT, RZ, UR7, PT ;  /* 0x00000007ff007c0c */ /* 0x000fe4000bf05270 */
[----:B------:R-:W-:Y:S01]  /*1810*/  CS2R R80, SRZ ;  /* 0x0000000000507805 */ /* 0x000fe2000001ff00 */
[----:B------:R-:W-:-:S10]  /*1820*/  IMAD.MOV.U32 R83, RZ, RZ, RZ ;  /* 0x000000ffff537224 */ /* 0x000fd400078e00ff */
[----:B------:R-:W-:Y:S05]  /*1830*/  @!P0 BRA `(.L_x_19) ;  /* 0x0000000000888947 */ /* 0x000fea0003800000 */
[----:B------:R-:W-:Y:S02]  /*1840*/  WARPGROUP.DEPBAR.LE gsb0, 0x0 ;  /* 0x00008000000079c5 */ /* 0x000fe40000010000 */
[----:B------:R-:W-:-:S01]  /*1850*/  FADD R83, RZ, R48 ;  /* 0x00000030ff537221 */ /* 0x000fc20000000000 */
[----:B------:R-:W-:Y:S01]  /*1860*/  FADD R80, RZ, R49 ;  /* 0x00000031ff507221 */ /* 0x000fe20000000000 */
        /* <DEDUP_REMOVED lines=30> */
[----:B------:R-:W-:-:S06]  /*1a50*/  UMOV UR6, URZ ;  /* 0x0000003f00067c82 */ /* 0x000fcc0008000000 */
.L_x_19:
[----:B------:R-:W-:-:S04]  /*1a60*/  UIADD3 UR18, UR5, 0x1, URZ ;  /* 0x0000000105127890 */ /* 0x000fc8000fffe03f */
[----:B------:R-:W-:-:S04]  /*1a70*/  UISETP.NE.AND UP0, UPT, UR18, 0xd, UPT ;  /* 0x0000000d1200788c */ /* 0x000fc8000bf05270 */
[----:B------:R-:W-:Y:S02]  /*1a80*/  USEL UR8, URZ, 0x1, UP0 ;  /* 0x000000013f087887 */ /* 0x000fe40008000000 */
[----:B------:R-:W-:Y:S02]  /*1a90*/  USEL UR18, UR18, URZ, UP0 ;  /* 0x0000003f12127287 */ /* 0x000fe40008000000 */
[----:B------:R-:W-:-:S06]  /*1aa0*/  ULOP3.LUT UR8, UR4, UR8, URZ, 0x3c, !UPT ;  /* 0x0000000804087292 */ /* 0x000fcc000f8e3c3f */
[----:B------:R-:W-:Y:S01]  /*1ab0*/  IMAD.U32 R17, RZ, RZ, UR8 ;  /* 0x00000008ff117e24 */ /* 0x000fe2000f8e00ff */
[----:B------:R-:W-:-:S06]  /*1ac0*/  UMOV UR8, 0x1 ;  /* 0x0000000100087882 */ /* 0x000fcc0000000000 */
.L_x_14:
[----:B------:R-:W-:-:S04]  /*1ad0*/  UISETP.LT.AND UP0, UPT, UR9, 0x1, UPT ;  /* 0x000000010900788c */ /* 0x000fc8000bf01270 */
[----:B------:R-:W-:-:S04]  /*1ae0*/  USEL UR12, UR9, 0x1, UP0 ;  /* 0x00000001090c7887 */ /* 0x000fc80008000000 */
[----:B------:R-:W-:-:S04]  /*1af0*/  UIADD3 UR12, UR9, -UR12, URZ ;  /* 0x8000000c090c7290 */ /* 0x000fc8000fffe03f */
[----:B------:R-:W-:-:S06]  /*1b00*/  UISETP.GE.AND UP0, UPT, UR12, 0x1, UPT ;  /* 0x000000010c00788c */ /* 0x000fcc000bf06270 */
[----:B------:R-:W-:-:S13]  /*1b10*/  PLOP3.LUT P0, PT, PT, PT, UP0, 0x80, 0x0 ;  /* 0x000000000000781c */ /* 0x000fda0003f0f008 */
[----:B------:R-:W-:Y:S05]  /*1b20*/  @!P0 BRA `(.L_x_20) ;  /* 0x0000000400a08947 */ /* 0x000fea0003800000 */
[----:B01----:R-:W-:Y:S01]  /*1b30*/  IMAD.U32 R8, RZ, RZ, UR12 ;  /* 0x0000000cff087e24 */ /* 0x003fe2000f8e00ff */
[----:B------:R-:W-:Y:S01]  /*1b40*/  UMOV UR19, UR5 ;  /* 0x0000000500137c82 */ /* 0x000fe20008000000 */
[----:B------:R-:W-:-:S05]  /*1b50*/  ULDC UR21, c[0x0][0x50c] ;  /* 0x0001430000157ab9 */ /* 0x000fca0000000800 */
.L_x_28:
[----:B------:R-:W-:-:S13]  /*1b60*/  ISETP.NE.AND P1, PT, R82, 0x3, PT ;  /* 0x000000035200780c */ /* 0x000fda0003f25270 */
[----:B01----:R-:W-:Y:S05]  /*1b70*/  @!P1 BRA `(.L_x_21) ;  /* 0x0000000000049947 */ /* 0x003fea0003800000 */
[----:B------:R-:W-:Y:S01]  /*1b80*/  BPT.TRAP 0x1 ;  /* 0x000000040000795c */ /* 0x000fe20000300000 */
.L_x_21:
[----:B------:R-:W0:Y:S01]  /*1b90*/  S2UR UR12, SR_CgaCtaId ;  /* 0x00000000000c79c3 */ /* 0x000e220000008800 */
[----:B------:R-:W-:Y:S01]  /*1ba0*/  UMOV UR10, 0x400 ;  /* 0x00000400000a7882 */ /* 0x000fe20000000000 */
[----:B------:R-:W-:Y:S01]  /*1bb0*/  SHF.L.U32 R9, R17, 0x1f, RZ ;  /* 0x0000001f11097819 */ /* 0x000fe200000006ff */
[----:B0-----:R-:W-:-:S04]  /*1bc0*/  ULEA UR10, UR12, UR10, 0x18 ;  /* 0x0000000a0c0a7291 */ /* 0x001fc8000f8ec03f */
[----:B------:R-:W-:-:S09]  /*1bd0*/  ULEA UR12, UR18, UR10, 0x3 ;  /* 0x0000000a120c7291 */ /* 0x000fd2000f8e183f */
[----:B------:R0:W1:Y:S01]  /*1be0*/  SYNCS.PHASECHK.TRANS64.TRYWAIT P0, [UR12], R9 ;  /* 0x00000009ff0075a7 */ /* 0x000062000800014c */
[----:B------:R-:W-:Y:S05]  /*1bf0*/  @!P1 BRA `(.L_x_22) ;  /* 0x0000000000049947 */ /* 0x000fea0003800000 */
[----:B------:R-:W-:Y:S01]  /*1c00*/  BPT.TRAP 0x1 ;  /* 0x000000040000795c */ /* 0x000fe20000300000 */
.L_x_22:
[----:B-1----:R-:W-:Y:S05]  /*1c10*/  @P0 BRA `(.L_x_23) ;  /* 0x0000000000080947 */ /* 0x002fea0003800000 */
[----:B------:R-:W1:Y:S02]  /*1c20*/  SYNCS.PHASECHK.TRANS64.TRYWAIT P0, [UR12], R9 ;  /* 0x00000009ff0075a7 */ /* 0x000e64000800014c */
[----:B-1----:R-:W-:Y:S05]  /*1c30*/  @!P0 BRA `(.L_x_24) ;  /* 0x0000006400708947 */ /* 0x002fea0003800000 */
.L_x_23:
[----:B------:R-:W-:Y:S01]  /*1c40*/  UIADD3 UR12, UR10, 0x34180, URZ ;  /* 0x000341800a0c7890 */ /* 0x000fe2000fffe03f */
[----:B------:R-:W-:Y:S01]  /*1c50*/  WARPGROUP.ARRIVE ;  /* 0x00000000000079c5 */ /* 0x000fe20000000000 */
[----:B------:R-:W-:Y:S02]  /*1c60*/  UISETP.NE.AND UP0, UPT, UR7, URZ, UPT ;  /* 0x0000003f0700728c */ /* 0x000fe4000bf05270 */
[----:B------:R-:W-:Y:S02]  /*1c70*/  USHF.R.U32.HI UR12, URZ, 0x4, UR12 ;  /* 0x000000043f0c7899 */ /* 0x000fe4000801160c */
[----:B------:R-:W-:Y:S02]  /*1c80*/  USEL UR8, UR8, URZ, !UP0 ;  /* 0x0000003f08087287 */ /* 0x000fe4000c000000 */
[----:B------:R-:W-:Y:S02]  /*1c90*/  ULOP3.LUT UR7, UR12, 0x3fff, URZ, 0xc0, !UPT ;  /* 0x00003fff0c077892 */ /* 0x000fe4000f8ec03f */
[----:B------:R-:W-:-:S02]  /*1ca0*/  ULOP3.LUT UR12, UR11, 0x10000, URZ, 0xfc, !UPT ;  /* 0x000100000b0c7892 */ /* 0x000fc4000f8efc3f */
[----:B------:R-:W-:Y:S02]  /*1cb0*/  ULOP3.LUT UR7, UR7, 0x10000, URZ, 0xfc, !UPT ;  /* 0x0001000007077892 */ /* 0x000fe4000f8efc3f */
[----:B------:R-:W-:Y:S02]  /*1cc0*/  UISETP.NE.U32.AND UP0, UPT, UR8, URZ, UPT ;  /* 0x0000003f0800728c */ /* 0x000fe4000bf05070 */
[----:B------:R-:W-:Y:S02]  /*1cd0*/  ULEA UR12, UR18, UR12, 0xa ;  /* 0x0000000c120c7291 */ /* 0x000fe4000f8e503f */
[----:B------:R-:W-:Y:S02]  /*1ce0*/  ULEA UR14, UR18, UR7, 0x5 ;  /* 0x00000007120e7291 */ /* 0x000fe4000f8e283f */
[----:B------:R-:W-:Y:S02]  /*1cf0*/  UIADD3 UR7, UR12, 0x100, URZ ;  /* 0x000001000c077890 */ /* 0x000fe4000fffe03f */
[----:B------:R-:W-:Y:S01]  /*1d00*/  UIADD3 UR8, UR12, 0x200, URZ ;  /* 0x000002000c087890 */ /* 0x000fe2000fffe03f */
[----:B------:R-:W-:Y:S01]  /*1d10*/  UMOV UR13, 0xc0000010 ;  /* 0xc0000010000d7882 */ /* 0x000fe20000000000 */
[----:B------:R-:W-:Y:S01]  /*1d20*/  UMOV UR15, 0xc0000010 ;  /* 0xc0000010000f7882 */ /* 0x000fe20000000000 */
[----:B------:R-:W-:-:S02]  /*1d30*/  UIADD3 UR20, UR12, 0x300, URZ ;  /* 0x000003000c147890 */ /* 0x000fc4000fffe03f */
[----:B------:R-:W-:Y:S01]  /*1d40*/  QGMMA.64x16x32.F32.E4M3.E4M3 R48, gdesc[UR12], R48, UP0 ;  /* 0x002000000c3079f3 */ /* 0x000fe2000bf00830 */
[----:B------:R-:W-:Y:S01]  /*1d50*/  UMOV UR13, 0xc0000010 ;  /* 0xc0000010000d7882 */ /* 0x000fe20000000000 */
[----:B------:R-:W-:Y:S01]  /*1d60*/  UMOV UR12, UR7 ;  /* 0x00000007000c7c82 */ /* 0x000fe20008000000 */
[----:B------:R-:W-:Y:S01]  /*1d70*/  UIADD3 UR6, UR6, 0x1, URZ ;  /* 0x0000000106067890 */ /* 0x000fe2000fffe03f */
[----:B------:R-:W-:Y:S01]  /*1d80*/  QGMMA.64x16x32.F32.E4M3.E4M3 R40, gdesc[UR12], R40, UP0 ;  /* 0x002000000c2879f3 */ /* 0x000fe2000bf00828 */
[----:B------:R-:W-:Y:S01]  /*1d90*/  UMOV UR12, UR8 ;  /* 0x00000008000c7c82 */ /* 0x000fe20008000000 */
[----:B------:R-:W-:Y:S02]  /*1da0*/  UMOV UR13, 0xc0000010 ;  /* 0xc0000010000d7882 */ /* 0x000fe40000000000 */
[----:B------:R-:W-:Y:S01]  /*1db0*/  QGMMA.64x16x32.F32.E4M3.E4M3 R32, gdesc[UR12], R32, UP0 ;  /* 0x002000000c2079f3 */ /* 0x000fe2000bf00820 */
[----:B------:R-:W-:Y:S01]  /*1dc0*/  UMOV UR12, UR20 ;  /* 0x00000014000c7c82 */ /* 0x000fe20008000000 */
[----:B------:R-:W-:-:S02]  /*1dd0*/  UMOV UR13, 0xc0000010 ;  /* 0xc0000010000d7882 */ /* 0x000fc40000000000 */
[----:B------:R-:W-:Y:S01]  /*1de0*/  QGMMA.64x16x32.F32.E4M3.E4M3 R24, gdesc[UR12], R24, UP0, gsb0 ;  /* 0x002000000c1879f3 */ /* 0x000fe2000b800818 */
[----:B------:R-:W-:-:S04]  /*1df0*/  UISETP.NE.AND UP0, UPT, UR6, UR21, UPT ;  /* 0x000000150600728c */ /* 0x000fc8000bf05270 */
[----:B------:R-:W-:-:S06]  /*1e00*/  USEL UR7, URZ, 0x1, UP0 ;  /* 0x000000013f077887 */ /* 0x000fcc0008000000 */
[----:B------:R-:W-:Y:S01]  /*1e10*/  ISETP.NE.AND P0, PT, RZ, UR7, PT ;  /* 0x00000007ff007c0c */ /* 0x000fe2000bf05270 */
[----:B------:R-:W-:-:S12]  /*1e20*/  WARPGROUP.DEPBAR.LE gsb0, 0x1 ;  /* 0x00008000000079c5 */ /* 0x000fd80000010100 */
[----:B------:R-:W-:Y:S05]  /*1e30*/  @!P0 BRA `(.L_x_25) ;  /* 0x0000000000888947 */ /* 0x000fea0003800000 */
[----:B------:R-:W-:Y:S02]  /*1e40*/  WARPGROUP.DEPBAR.LE gsb0, 0x0 ;  /* 0x00008000000079c5 */ /* 0x000fe40000010000 */
[----:B------:R-:W-:-:S01]  /*1e50*/  FADD R83, R48, R83 ;  /* 0x0000005330537221 */ /* 0x000fc20000000000 */
[----:B------:R-:W-:Y:S01]  /*1e60*/  FADD R80, R49, R80 ;  /* 0x0000005031507221 */ /* 0x000fe20000000000 */
        /* <DEDUP_REMOVED lines=30> */
[----:B------:R-:W-:-:S06]  /*2050*/  UMOV UR6, URZ ;  /* 0x0000003f00067c82 */ /* 0x000fcc0008000000 */
.L_x_25:
[----:B------:R-:W-:Y:S05]  /*2060*/  @!P1 BRA `(.L_x_26) ;  /* 0x0000000000049947 */ /* 0x000fea0003800000 */
[----:B------:R-:W-:Y:S01]  /*2070*/  BPT.TRAP 0x1 ;  /* 0x000000040000795c */ /* 0x000fe20000300000 */
.L_x_26:
[----:B------:R-:W-:Y:S01]  /*2080*/  ULEA UR8, UR19, UR10, 0x3 ;  /* 0x0000000a13087291 */ /* 0x000fe2000f8e183f */
[----:B------:R-:W-:-:S03]  /*2090*/  ISETP.GT.U32.AND P0, PT, R2, 0x1, PT ;  /* 0x000000010200780c */ /* 0x000fc60003f04070 */
[----:B------:R-:W-:-:S04]  /*20a0*/  UIADD3 UR8, UR8, 0x68, URZ ;  /* 0x0000006808087890 */ /* 0x000fc8000fffe03f */
[----:B------:R-:W-:-:S09]  /*20b0*/  UPRMT UR8, URZ, 0x654, UR8 ;  /* 0x000006543f087896 */ /* 0x000fd20008000008 */
[----:B------:R-:W-:Y:S01]  /*20c0*/  SYNCS.ARRIVE.TRANS64.RED.A1T0 RZ, [UR8], RZ ;  /* 0x000000ffffff79a7 */ /* 0x000fe20008100408 */
[----:B------:R-:W-:Y:S05]  /*20d0*/  @P0 BRA `(.L_x_27) ;  /* 0x0000000000040947 */ /* 0x000fea0003800000 */
[----:B------:R-:W-:Y:S01]  /*20e0*/  BPT.TRAP 0x1 ;  /* 0x000000040000795c */ /* 0x000fe20000300000 */
.L_x_27:
[----:B------:R-:W-:Y:S01]  /*20f0*/  UIADD3 UR18, UR18, 0x1, URZ ;  /* 0x0000000112127890 */ /* 0x000fe2000fffe03f */
[C---:B------:R-:W-:Y:S01]  /*2100*/  ISETP.GT.AND P0, PT, R8.reuse, 0x1, PT ;  /* 0x000000010800780c */ /* 0x040fe20003f04270 */
[----:B------:R-:W-:Y:S01]  /*2110*/  UIADD3 UR19, UR19, 0x1, URZ ;  /* 0x0000000113137890 */ /* 0x000fe2000fffe03f */
[----:B------:R-:W-:Y:S01]  /*2120*/  VIADD R8, R8, 0xffffffff ;  /* 0xffffffff08087836 */ /* 0x000fe20000000000 */
[----:B------:R-:W-:Y:S02]  /*2130*/  UISETP.NE.AND UP0, UPT, UR18, 0xd, UPT ;  /* 0x0000000d1200788c */ /* 0x000fe4000bf05270 */
[----:B------:R-:W-:Y:S02]  /*2140*/  UISETP.NE.AND UP1, UPT, UR19, 0xd, UPT ;  /* 0x0000000d1300788c */ /* 0x000fe4000bf25270 */
[----:B------:R-:W-:Y:S02]  /*2150*/  USEL UR8, URZ, 0x1, UP0 ;  /* 0x000000013f087887 */ /* 0x000fe40008000000 */
[----:B------:R-:W-:-:S02]  /*2160*/  USEL UR18, UR18, URZ, UP0 ;  /* 0x0000003f12127287 */ /* 0x000fc40008000000 */
[----:B------:R-:W-:Y:S02]  /*2170*/  USEL UR19, UR19, URZ, UP1 ;  /* 0x0000003f13137287 */ /* 0x000fe40008800000 */
[----:B------:R-:W-:Y:S01]  /*2180*/  LOP3.LUT R17, R17, UR8, RZ, 0x3c, !PT ;  /* 0x0000000811117c12 */ /* 0x000fe2000f8e3cff */
[----:B------:R-:W-:Y:S01]  /*2190*/  UMOV UR8, 0x1 ;  /* 0x0000000100087882 */ /* 0x000fe20000000000 */
[----:B------:R-:W-:Y:S08]  /*21a0*/  @P0 BRA `(.L_x_28) ;  /* 0xfffffff8006c0947 */ /* 0x000ff0000383ffff */
.L_x_20:
[----:B------:R-:W-:Y:S01]  /*21b0*/  UISETP.NE.AND UP0, UPT, UR6, URZ, UPT ;  /* 0x0000003f0600728c */ /* 0x000fe2000bf05270 */
[----:B01----:R-:W0:Y:S03]  /*21c0*/  LDC R8, c[0x0][0x28c] ;  /* 0x0000a300ff087b82 */ /* 0x003e260000000800 */
[----:B------:R-:W-:-:S06]  /*21d0*/  USEL UR6, URZ, 0x1, !UP0 ;  /* 0x000000013f067887 */ /* 0x000fcc000c000000 */
[----:B------:R-:W-:Y:S02]  /*21e0*/  ISETP.NE.AND P0, PT, RZ, UR6, PT ;  /* 0x00000006ff007c0c */ /* 0x000fe4000bf05270 */
[----:B0-----:R-:W-:-:S11]  /*21f0*/  ISETP.GE.AND P1, PT, R8, 0x1, PT ;  /* 0x000000010800780c */ /* 0x001fd60003f26270 */
[----:B------:R-:W-:Y:S05]  /*2200*/  @!P0 BRA `(.L_x_29) ;  /* 0x0000000000848947 */ /* 0x000fea0003800000 */
[----:B------:R-:W-:Y:S02]  /*2210*/  WARPGROUP.DEPBAR.LE gsb0, 0x0 ;  /* 0x00008000000079c5 */ /* 0x000fe40000010000 */
[----:B------:R-:W-:Y:S01]  /*2220*/  FADD R83, R48, R83 ;  /* 0x0000005330537221 */ /* 0x000fe20000000000 */
        /* <DEDUP_REMOVED lines=30> */
[----:B------:R-:W-:-:S07]  /*2410*/  FADD R18, R18, R31 ;  /* 0x0000001f12127221 */ /* 0x000fce0000000000 */
.L_x_29:
[----:B------:R-:W-:Y:S02]  /*2420*/  WARPGROUP.DEPBAR.LE gsb0, 0x0 ;  /* 0x00008000000079c5 */ /* 0x000fe40000010000 */
[----:B------:R-:W-:Y:S05]  /*2430*/  @!P1 BRA `(.L_x_30) ;  /* 0x0000000000409947 */ /* 0x000fea0003800000 */
[----:B------:R-:W-:-:S13]  /*2440*/  ISETP.NE.AND P0, PT, R82, 0x3, PT ;  /* 0x000000035200780c */ /* 0x000fda0003f05270 */
[----:B------:R-:W-:Y:S05]  /*2450*/  @!P0 BRA `(.L_x_31) ;  /* 0x0000000000048947 */ /* 0x000fea0003800000 */
[----:B------:R-:W-:Y:S01]  /*2460*/  BPT.TRAP 0x1 ;  /* 0x000000040000795c */ /* 0x000fe20000300000 */
.L_x_31:
[----:B------:R-:W-:Y:S01]  /*2470*/  UISETP.LT.AND UP0, UPT, UR9, 0x1, UPT ;  /* 0x000000010900788c */ /* 0x000fe2000bf01270 */
[----:B------:R-:W-:-:S03]  /*2480*/  ISETP.GT.U32.AND P0, PT, R2, 0x1, PT ;  /* 0x000000010200780c */ /* 0x000fc60003f04070 */
[----:B------:R-:W-:-:S04]  /*2490*/  USEL UR8, UR9, 0x1, UP0 ;  /* 0x0000000109087887 */ /* 0x000fc80008000000 */
[----:B------:R-:W-:-:S04]  /*24a0*/  UIADD3 UR8, UR5, UR9, -UR8 ;  /* 0x0000000905087290 */ /* 0x000fc8000fffe808 */
[----:B------:R-:W-:-:S04]  /*24b0*/  UIMAD.WIDE.U32 UR6, UR8, 0x4ec4ec4f, URZ ;  /* 0x4ec4ec4f080678a5 */ /* 0x000fc8000f8e003f */
[----:B------:R-:W-:-:S04]  /*24c0*/  USHF.R.U32.HI UR6, URZ, 0x2, UR7 ;  /* 0x000000023f067899 */ /* 0x000fc80008011607 */
[----:B------:R-:W-:-:S04]  /*24d0*/  UIMAD UR8, UR6, -0xd, UR8 ;  /* 0xfffffff3060878a4 */ /* 0x000fc8000f8e0208 */
[----:B------:R-:W-:-:S04]  /*24e0*/  ULEA UR8, UR8, UR10, 0x3 ;  /* 0x0000000a08087291 */ /* 0x000fc8000f8e183f */
[----:B------:R-:W-:-:S04]  /*24f0*/  UIADD3 UR8, UR8, 0x68, URZ ;  /* 0x0000006808087890 */ /* 0x000fc8000fffe03f */
[----:B------:R-:W-:-:S09]  /*2500*/  UPRMT UR8, URZ, 0x654, UR8 ;  /* 0x000006543f087896 */ /* 0x000fd20008000008 */
[----:B------:R-:W-:Y:S01]  /*2510*/  SYNCS.ARRIVE.TRANS64.RED.A1T0 RZ, [UR8], RZ ;  /* 0x000000ffffff79a7 */ /* 0x000fe20008100408 */
[----:B------:R-:W-:Y:S05]  /*2520*/  @P0 BRA `(.L_x_30) ;  /* 0x0000000000040947 */ /* 0x000fea0003800000 */
[----:B------:R-:W-:Y:S01]  /*2530*/  BPT.TRAP 0x1 ;  /* 0x000000040000795c */ /* 0x000fe20000300000 */
.L_x_30:
[----:B------:R-:W0:Y:S01]  /*2540*/  LDC R32, c[0x0][0x288] ;  /* 0x0000a200ff207b82 */ /* 0x000e220000000800 */
[--C-:B------:R-:W-:Y:S01]  /*2550*/  SHF.R.U32.HI R8, RZ, 0x2, R5.reuse ;  /* 0x00000002ff087819 */ /* 0x100fe20000011605 */
[----:B------:R-:W-:Y:S01]  /*2560*/  IMAD.SHL.U32 R25, R16, 0x10, RZ ;  /* 0x0000001010197824 */ /* 0x000fe200078e00ff */
[----:B------:R-:W-:Y:S01]  /*2570*/  SHF.R.U32.HI R17, RZ, 0x7, R5 ;  /* 0x00000007ff117819 */ /* 0x000fe20000011605 */
[C---:B------:R-:W-:Y:S01]  /*2580*/  IMAD.SHL.U32 R30, R5.reuse, 0x2, RZ ;  /* 0x00000002051e7824 */ /* 0x040fe200078e00ff */
[----:B------:R-:W-:Y:S01]  /*2590*/  LOP3.LUT R16, R5, 0x60, RZ, 0xc0, !PT ;  /* 0x0000006005107812 */ /* 0x000fe200078ec0ff */
[----:B------:R-:W-:Y:S01]  /*25a0*/  UISETP.GE.U32.AND UP1, UPT, UR9, 0xd, UPT ;  /* 0x0000000d0900788c */ /* 0x000fe2000bf26070 */
[----:B------:R-:W-:Y:S01]  /*25b0*/  LOP3.LUT R9, R8, 0x7, RZ, 0xc0, !PT ;  /* 0x0000000708097812 */ /* 0x000fe200078ec0ff */
[----:B------:R-:W-:Y:S01]  /*25c0*/  ULDC.64 UR6, c[0x0][0x5d0] ;  /* 0x0001740000067ab9 */ /* 0x000fe20000000a00 */
[----:B------:R-:W-:Y:S01]  /*25d0*/  LOP3.LUT R8, R17, 0x1, RZ, 0xc0, !PT ;  /* 0x0000000111087812 */ /* 0x000fe200078ec0ff */
[----:B------:R-:W-:Y:S01]  /*25e0*/  UIADD3 UR5, UR9, UR5, URZ ;  /* 0x0000000509057290 */ /* 0x000fe2000fffe03f */
[----:B------:R-:W-:Y:S01]  /*25f0*/  SHF.R.U32.HI R16, RZ, 0x1, R16 ;  /* 0x00000001ff107819 */ /* 0x000fe20000011610 */
[----:B------:R-:W-:Y:S01]  /*2600*/  IMAD.SHL.U32 R33, R23, 0x200, RZ ;  /* 0x0000020017217824 */ /* 0x000fe200078e00ff */
[----:B------:R-:W-:Y:S01]  /*2610*/  SHF.R.S32.HI R34, RZ, 0x1f, R85 ;  /* 0x0000001fff227819 */ /* 0x000fe20000011455 */
[----:B------:R-:W-:Y:S01]  /*2620*/  IMAD.SHL.U32 R26, R8, 0x40, RZ ;  /* 0x00000040081a7824 */ /* 0x000fe200078e00ff */
[----:B------:R-:W-:Y:S01]  /*2630*/  LOP3.LUT R30, R25, 0x6, R30, 0xf8, !PT ;  /* 0x00000006191e7812 */ /* 0x000fe200078ef81e */
[----:B------:R-:W-:Y:S01]  /*2640*/  UISETP.GT.U32.AND UP0, UPT, UR5, 0xc, UPT ;  /* 0x0000000c0500788c */ /* 0x000fe2000bf04070 */
[--C-:B------:R-:W-:Y:S01]  /*2650*/  IADD3 R17, RZ, -R16, -R9.reuse ;  /* 0x80000010ff117210 */ /* 0x100fe20007ffe809 */
[----:B------:R-:W-:Y:S01]  /*2660*/  IMAD R24, R34, UR6, RZ ;  /* 0x0000000622187c24 */ /* 0x000fe2000f8e02ff */
[----:B------:R-:W-:Y:S01]  /*2670*/  SHF.R.S32.HI R31, RZ, 0x1f, R30 ;  /* 0x0000001fff1f7819 */ /* 0x000fe2000001141e */
[----:B------:R-:W-:Y:S01]  /*2680*/  UISETP.LT.U32.AND UP0, UPT, UR9, 0xd, UP0 ;  /* 0x0000000d0900788c */ /* 0x000fe20008701070 */
[----:B------:R-:W-:Y:S01]  /*2690*/  LOP3.LUT R27, R26, 0x40, R9, 0xe2, !PT ;  /* 0x000000401a1b7812 */ /* 0x000fe200078ee209 */
[----:B------:R-:W-:Y:S01]  /*26a0*/  IMAD R26, R8, -0x40, R17 ;  /* 0xffffffc0081a7824 */ /* 0x000fe200078e0211 */
[----:B------:R-:W-:Y:S01]  /*26b0*/  LOP3.LUT R17, R5, 0x3, RZ, 0xc0, !PT ;  /* 0x0000000305117812 */ /* 0x000fe200078ec0ff */
[----:B------:R-:W-:Y:S01]  /*26c0*/  IMAD R35, R85, UR7, R24 ;  /* 0x0000000755237c24 */ /* 0x000fe2000f8e0218 */
[----:B0-----:R-:W-:Y:S01]  /*26d0*/  ISETP.GE.AND P0, PT, R25, R32, PT ;  /* 0x000000201900720c */ /* 0x001fe20003f06270 */
[----:B------:R-:W-:Y:S01]  /*26e0*/  IMAD.WIDE.U32 R8, R85, UR6, R30 ;  /* 0x0000000655087c25 */ /* 0x000fe2000f8e001e */
[----:B------:R-:W-:-:S02]  /*26f0*/  @UP1 UIMAD.WIDE.U32 UR6, UR5, 0x4ec4ec4f, URZ ;  /* 0x4ec4ec4f050618a5 */ /* 0x000fc4000f8e003f */
[----:B------:R-:W-:Y:S01]  /*2700*/  USEL UR8, URZ, 0x1, !UP0 ;  /* 0x000000013f087887 */ /* 0x000fe2000c000000 */
[----:B------:R-:W-:Y:S01]  /*2710*/  IMAD.WIDE R28, R23, 0x200, RZ ;  /* 0x00000200171c7825 */ /* 0x000fe200078e02ff */
[----:B------:R-:W-:Y:S02]  /*2720*/  @UP1 USHF.R.U32.HI UR6, URZ, 0x2, UR7 ;  /* 0x000000023f061899 */ /* 0x000fe40008011607 */
[----:B------:R-:W-:Y:S01]  /*2730*/  ULOP3.LUT UR4, UR4, UR8, URZ, 0x3c, !UPT ;  /* 0x0000000804047292 */ /* 0x000fe2000f8e3c3f */
[----:B------:R-:W-:Y:S01]  /*2740*/  IMAD R24, R17, -0x2, R32 ;  /* 0xfffffffe11187824 */ /* 0x000fe200078e0220 */
[----:B------:R-:W-:Y:S01]  /*2750*/  ULDC UR7, c[0x0][0x284] ;  /* 0x0000a10000077ab9 */ /* 0x000fe20000000800 */
[----:B------:R-:W-:Y:S01]  /*2760*/  LOP3.LUT R27, R28, R27, R16, 0xfe, !PT ;  /* 0x0000001b1c1b7212 */ /* 0x000fe200078efe10 */
[----:B------:R-:W-:Y:S01]  /*2770*/  @UP1 ULOP3.LUT UR4, UR4, 0x1, UR6, 0x78, !UPT ;  /* 0x0000000104041892 */ /* 0x000fe2000f8e7806 */
[----:B------:R-:W-:Y:S01]  /*2780*/  ISETP.GE.OR P0, PT, R33, UR7, P0 ;  /* 0x0000000721007c0c */ /* 0x000fe20008706670 */
[----:B------:R-:W-:Y:S01]  /*2790*/  IMAD.IADD R17, R9, 0x1, R35 ;  /* 0x0000000109117824 */ /* 0x000fe200078e0223 */
[----:B------:R-:W-:Y:S01]  /*27a0*/  IADD3 R26, -R33, UR7, R26 ;  /* 0x00000007211a7c10 */ /* 0x000fe2000fffe11a */
[----:B------:R-:W-:-:S02]  /*27b0*/  IMAD.IADD R24, R24, 0x1, -R25 ;  /* 0x0000000118187824 */ /* 0x000fc400078e0a19 */
[----:B------:R-:W-:Y:S02]  /*27c0*/  IMAD.MOV.U32 R23, RZ, RZ, -0x1 ;  /* 0xffffffffff177424 */ /* 0x000fe400078e00ff */
[----:B------:R-:W-:-:S06]  /*27d0*/  IMAD.MOV.U32 R16, RZ, RZ, R8 ;  /* 0x000000ffff107224 */ /* 0x000fcc00078e0008 */
[----:B------:R-:W-:Y:S05]  /*27e0*/  @P0 BRA `(.L_x_32) ;  /* 0x0000003400c40947 */ /* 0x000fea0003800000 */
[----:B------:R-:W0:Y:S01]  /*27f0*/  LDC.64 R8, c[0x0][0x5c8] ;  /* 0x00017200ff087b82 */ /* 0x000e220000000a00 */
[----:B---3-5:R-:W-:Y:S01]  /*2800*/  FSETP.NEU.AND P0, PT, R7, RZ, PT ;  /* 0x000000ff0700720b */ /* 0x028fe20003f0d000 */
[----:B------:R-:W-:Y:S01]  /*2810*/  BSSY B0, `(.L_x_32) ;  /* 0x000036e000007945 */ /* 0x000fe20003800000 */
[-C--:B0-----:R-:W-:Y:S02]  /*2820*/  IMAD R32, R29, R8.reuse, RZ ;  /* 0x000000081d207224 */ /* 0x081fe400078e02ff */
[----:B------:R-:W-:-:S04]  /*2830*/  IMAD.WIDE.U32 R16, R27, R8, R16 ;  /* 0x000000081b107225 */ /* 0x000fc800078e0010 */
[----:B------:R-:W-:-:S04]  /*2840*/  IMAD R25, R27, R9, R32 ;  /* 0x000000091b197224 */ /* 0x000fc800078e0220 */
[----:B------:R-:W-:Y:S01]  /*2850*/  IMAD.IADD R25, R17, 0x1, R25 ;  /* 0x0000000111197824 */ /* 0x000fe200078e0219 */
[----:B------:R-:W-:Y:S06]  /*2860*/  @!P0 BRA `(.L_x_33) ;  /* 0x0000002000748947 */ /* 0x000fec0003800000 */
[----:B------:R-:W-:Y:S01]  /*2870*/  ULDC.64 UR6, c[0x0][0x5b8] ;  /* 0x00016e0000067ab9 */ /* 0x000fe20000000a00 */
[----:B------:R-:W-:Y:S01]  /*2880*/  ISETP.GE.AND P1, PT, R26, 0x1, PT ;  /* 0x000000011a00780c */ /* 0x000fe20003f26270 */
[----:B------:R-:W-:Y:S01]  /*2890*/  IMAD R28, R34, UR6, RZ ;  /* 0x00000006221c7c24 */ /* 0x000fe2000f8e02ff */
[----:B------:R-:W-:Y:S01]  /*28a0*/  ULDC.64 UR10, c[0x0][0x5a8] ;  /* 0x00016a00000a7ab9 */ /* 0x000fe20000000a00 */
[----:B------:R-:W-:Y:S01]  /*28b0*/  IMAD.WIDE.U32 R30, R85, UR6, R30 ;  /* 0x00000006551e7c25 */ /* 0x000fe2000f8e001e */
[----:B------:R-:W-:-:S03]  /*28c0*/  ISETP.LT.OR P3, PT, R24, 0x1, !P1 ;  /* 0x000000011800780c */ /* 0x000fc60004f61670 */
[----:B------:R-:W-:Y:S01]  /*28d0*/  IMAD R85, R85, UR7, R28 ;  /* 0x0000000755557c24 */ /* 0x000fe2000f8e021c */
[----:B------:R-:W-:Y:S02]  /*28e0*/  ULDC.64 UR6, c[0x0][0x5b0] ;  /* 0x00016c0000067ab9 */ /* 0x000fe40000000a00 */
[----:B------:R-:W-:Y:S02]  /*28f0*/  IMAD R28, R29, UR6, RZ ;  /* 0x000000061d1c7c24 */ /* 0x000fe4000f8e02ff */
[----:B------:R-:W-:Y:S02]  /*2900*/  IMAD.IADD R31, R31, 0x1, R85 ;  /* 0x000000011f1f7824 */ /* 0x000fe400078e0255 */
[C-C-:B------:R-:W-:Y:S01]  /*2910*/  IMAD R35, R27.reuse, UR7, R28.reuse ;  /* 0x000000071b237c24 */ /* 0x140fe2000f8e021c */
[----:B------:R-:W-:Y:S01]  /*2920*/  PRMT R28, RZ, 0x7610, R28 ;  /* 0x00007610ff1c7816 */ /* 0x000fe2000000001c */
[----:B------:R-:W-:-:S03]  /*2930*/  IMAD.WIDE.U32 R32, R27, UR6, R30 ;  /* 0x000000061b207c25 */ /* 0x000fc6000f8e001e */
[----:B------:R-:W-:-:S04]  /*2940*/  IADD3 R34, P0, R32, UR10, RZ ;  /* 0x0000000a20227c10 */ /* 0x000fc8000ff1e0ff */
[----:B------:R-:W-:Y:S02]  /*2950*/  IADD3.X R35, R33, UR11, R35, P0, !PT ;  /* 0x0000000b21237c10 */ /* 0x000fe400087fe423 */
[----:B------:R-:W0:Y:S03]  /*2960*/  @!P3 LDC.64 R32, c[0x0][0x5c0] ;  /* 0x00017000ff20bb82 */ /* 0x000e260000000a00 */
[----:B------:R-:W3:Y:S01]  /*2970*/  @!P3 LDG.E.U8 R28, desc[UR16][R34.64] ;  /* 0x00000010221cb981 */ /* 0x000ee2000c1e1100 */
[----:B------:R-:W-:-:S13]  /*2980*/  ISETP.LT.OR P2, PT, R24, 0x2, !P1 ;  /* 0x000000021800780c */ /* 0x000fda0004f41670 */
[----:B------:R-:W1:Y:S01]  /*2990*/  @!P2 LDC.64 R42, c[0x0][0x5c0] ;  /* 0x00017000ff2aab82 */ /* 0x000e620000000a00 */
[----:B0-----:R-:W-:-:S05]  /*29a0*/  @!P3 IADD3 R32, P0, R16, R32, RZ ;  /* 0x000000201020b210 */ /* 0x001fca0007f1e0ff */
[----:B------:R-:W-:Y:S01]  /*29b0*/  @!P3 IMAD.X R33, R25, 0x1, R33, P0 ;  /* 0x000000011921b824 */ /* 0x000fe200000e0621 */
[----:B---3--:R-:W-:-:S04]  /*29c0*/  LOP3.LUT R28, R28, 0xff, RZ, 0xc0, !PT ;  /* 0x000000ff1c1c7812 */ /* 0x008fc800078ec0ff */
[----:B------:R-:W-:-:S05]  /*29d0*/  F2FP.F16.E4M3.UNPACK_B R28, R28 ;  /* 0x0000001cff1c723e */ /* 0x000fca00020006ff */
[----:B------:R-:W-:-:S05]  /*29e0*/  HADD2.F32 R28, -RZ, R28.H0_H0 ;  /* 0x2000001cff1c7230 */ /* 0x000fca0000004100 */
[----:B------:R-:W-:-:S04]  /*29f0*/  FMUL R28, R28, R7 ;  /* 0x000000071c1c7220 */ /* 0x000fc80000400000 */
[----:B--2---:R-:W-:-:S05]  /*2a00*/  FFMA R28, R83, R6, R28 ;  /* 0x00000006531c7223 */ /* 0x004fca000000001c */
[----:B------:R-:W-:Y:S02]  /*2a10*/  F2FP.SATFINITE.E4M3.F32.PACK_AB_MERGE_C R41, RZ, R28, RZ ;  /* 0x0000001cff29723e */ /* 0x000fe400048070ff */
[----:B------:R-:W-:-:S03]  /*2a20*/  PRMT R28, RZ, 0x7610, R28 ;  /* 0x00007610ff1c7816 */ /* 0x000fc6000000001c */
[----:B------:R0:W-:Y:S04]  /*2a30*/  @!P3 STG.E.U8 desc[UR16][R32.64], R41 ;  /* 0x000000292000b986 */ /* 0x0001e8000c101110 */
[----:B------:R-:W2:Y:S01]  /*2a40*/  @!P2 LDG.E.U8 R28, desc[UR16][R34.64+0x1] ;  /* 0x00000110221ca981 */ /* 0x000ea2000c1e1100 */
[----:B------:R-:W-:Y:S02]  /*2a50*/  IADD3 R39, P0, R27, 0x8, RZ ;  /* 0x000000081b277810 */ /* 0x000fe40007f1e0ff */
[----:B-1----:R-:W-:-:S03]  /*2a60*/  @!P2 IADD3 R38, P5, R16, R42, RZ ;  /* 0x0000002a1026a210 */ /* 0x002fc60007fbe0ff */
[----:B------:R-:W-:Y:S01]  /*2a70*/  IMAD.X R36, RZ, RZ, R29, P0 ;  /* 0x000000ffff247224 */ /* 0x000fe200000e061d */
[----:B------:R-:W-:Y:S01]  /*2a80*/  ISETP.GE.AND P0, PT, R26, 0x9, PT ;  /* 0x000000091a00780c */ /* 0x000fe20003f06270 */
[----:B0-----:R-:W-:-:S03]  /*2a90*/  IMAD.WIDE.U32 R32, R39, UR6, R30 ;  /* 0x0000000627207c25 */ /* 0x001fc6000f8e001e */
[----:B------:R-:W-:Y:S01]  /*2aa0*/  ISETP.LT.OR P3, PT, R24, 0x1, !P0 ;  /* 0x000000011800780c */ /* 0x000fe20004761670 */
[----:B------:R-:W-:-:S04]  /*2ab0*/  IMAD R36, R36, UR6, RZ ;  /* 0x0000000624247c24 */ /* 0x000fc8000f8e02ff */
[----:B------:R-:W-:Y:S01]  /*2ac0*/  IMAD R41, R39, UR7, R36 ;  /* 0x0000000727297c24 */ /* 0x000fe2000f8e0224 */
[----:B------:R-:W-:Y:S01]  /*2ad0*/  IADD3 R36, P4, R32, UR10, RZ ;  /* 0x0000000a20247c10 */ /* 0x000fe2000ff9e0ff */
[----:B------:R-:W-:Y:S01]  /*2ae0*/  @!P2 IMAD.X R39, R25, 0x1, R43, P5 ;  /* 0x000000011927a824 */ /* 0x000fe200028e062b */
[----:B--2---:R-:W-:-:S04]  /*2af0*/  LOP3.LUT R28, R28, 0xff, RZ, 0xc0, !PT ;  /* 0x000000ff1c1c7812 */ /* 0x004fc800078ec0ff */
[----:B------:R-:W-:-:S05]  /*2b00*/  F2FP.F16.E4M3.UNPACK_B R28, R28 ;  /* 0x0000001cff1c723e */ /* 0x000fca00020006ff */
[----:B------:R-:W-:-:S05]  /*2b10*/  HADD2.F32 R28, -RZ, R28.H0_H0 ;  /* 0x2000001cff1c7230 */ /* 0x000fca0000004100 */
[----:B------:R-:W-:Y:S01]  /*2b20*/  FMUL R37, R28, R7 ;  /* 0x000000071c257220 */ /* 0x000fe20000400000 */
[----:B------:R-:W-:-:S03]  /*2b30*/  PRMT R28, RZ, 0x7610, R28 ;  /* 0x00007610ff1c7816 */ /* 0x000fc6000000001c */
[----:B------:R-:W-:-:S05]  /*2b40*/  FFMA R37, R80, R6, R37 ;  /* 0x0000000650257223 */ /* 0x000fca0000000025 */
[----:B------:R-:W-:Y:S02]  /*2b50*/  F2FP.SATFINITE.E4M3.F32.PACK_AB_MERGE_C R43, RZ, R37, RZ ;  /* 0x00000025ff2b723e */ /* 0x000fe400048070ff */
[----:B------:R-:W-:Y:S02]  /*2b60*/  IADD3.X R37, R33, UR11, R41, P4, !PT ;  /* 0x0000000b21257c10 */ /* 0x000fe4000a7fe429 */
[----:B------:R-:W0:Y:S01]  /*2b70*/  @!P3 LDC.64 R32, c[0x0][0x5c0] ;  /* 0x00017000ff20bb82 */ /* 0x000e220000000a00 */
[----:B------:R1:W-:Y:S04]  /*2b80*/  @!P2 STG.E.U8 desc[UR16][R38.64+0x1], R43 ;  /* 0x0000012b2600a986 */ /* 0x0003e8000c101110 */
[----:B------:R-:W2:Y:S01]  /*2b90*/  @!P3 LDG.E.U8 R28, desc[UR16][R36.64] ;  /* 0x00000010241cb981 */ /* 0x000ea2000c1e1100 */
[----:B------:R-:W-:-:S13]  /*2ba0*/  ISETP.LT.OR P2, PT, R24, 0x2, !P0 ;  /* 0x000000021800780c */ /* 0x000fda0004741670 */
[----:B-1----:R-:W1:Y:S01]  /*2bb0*/  @!P2 LDC.64 R42, c[0x0][0x5c0] ;  /* 0x00017000ff2aab82 */ /* 0x002e620000000a00 */
[----:B0-----:R-:W-:-:S04]  /*2bc0*/  @!P3 IADD3 R32, P4, P5, R16, R32, R15 ;  /* 0x000000201020b210 */ /* 0x001fc80007d9e00f */
[----:B------:R-:W-:Y:S02]  /*2bd0*/  @!P3 IADD3.X R33, R25, R33, R12, P4, P5 ;  /* 0x000000211921b210 */ /* 0x000fe400027ea40c */
[----:B--2---:R-:W-:-:S04]  /*2be0*/  LOP3.LUT R28, R28, 0xff, RZ, 0xc0, !PT ;  /* 0x000000ff1c1c7812 */ /* 0x004fc800078ec0ff */
[----:B------:R-:W-:-:S05]  /*2bf0*/  F2FP.F16.E4M3.UNPACK_B R28, R28 ;  /* 0x0000001cff1c723e */ /* 0x000fca00020006ff */
[----:B------:R-:W-:-:S05]  /*2c00*/  HADD2.F32 R28, -RZ, R28.H0_H0 ;  /* 0x2000001cff1c7230 */ /* 0x000fca0000004100 */
[----:B------:R-:W-:-:S04]  /*2c10*/  FMUL R28, R28, R7 ;  /* 0x000000071c1c7220 */ /* 0x000fc80000400000 */
[----:B------:R-:W-:-:S05]  /*2c20*/  FFMA R28, R81, R6, R28 ;  /* 0x00000006511c7223 */ /* 0x000fca000000001c */
[----:B------:R-:W-:Y:S02]  /*2c30*/  F2FP.SATFINITE.E4M3.F32.PACK_AB_MERGE_C R41, RZ, R28, RZ ;  /* 0x0000001cff29723e */ /* 0x000fe400048070ff */
[----:B------:R-:W-:-:S03]  /*2c40*/  PRMT R28, RZ, 0x7610, R28 ;  /* 0x00007610ff1c7816 */ /* 0x000fc6000000001c */
[----:B------:R0:W-:Y:S04]  /*2c50*/  @!P3 STG.E.U8 desc[UR16][R32.64], R41 ;  /* 0x000000292000b986 */ /* 0x0001e8000c101110 */
[----:B------:R-:W2:Y:S01]  /*2c60*/  @!P2 LDG.E.U8 R28, desc[UR16][R36.64+0x1] ;  /* 0x00000110241ca981 */ /* 0x000ea2000c1e1100 */
[----:B------:R-:W-:Y:S02]  /*2c70*/  ISETP.LT.OR P3, PT, R24, 0x9, !P1 ;  /* 0x000000091800780c */ /* 0x000fe40004f61670 */
[----:B-1----:R-:W-:-:S11]  /*2c80*/  @!P2 IADD3 R38, P4, P5, R16, R42, R15 ;  /* 0x0000002a1026a210 */ /* 0x002fd60007d9e00f */
[----:B0-----:R-:W0:Y:S01]  /*2c90*/  @!P3 LDC.64 R32, c[0x0][0x5c0] ;  /* 0x00017000ff20bb82 */ /* 0x001e220000000a00 */
[----:B--2---:R-:W-:-:S04]  /*2ca0*/  LOP3.LUT R28, R28, 0xff, RZ, 0xc0, !PT ;  /* 0x000000ff1c1c7812 */ /* 0x004fc800078ec0ff */
[----:B------:R-:W-:-:S05]  /*2cb0*/  F2FP.F16.E4M3.UNPACK_B R28, R28 ;  /* 0x0000001cff1c723e */ /* 0x000fca00020006ff */
[----:B------:R-:W-:-:S05]  /*2cc0*/  HADD2.F32 R28, -RZ, R28.H0_H0 ;  /* 0x2000001cff1c7230 */ /* 0x000fca0000004100 */
[----:B------:R-:W-:Y:S01]  /*2cd0*/  FMUL R39, R28, R7 ;  /* 0x000000071c277220 */ /* 0x000fe20000400000 */
[----:B------:R-:W-:-:S03]  /*2ce0*/  PRMT R28, RZ, 0x7610, R28 ;  /* 0x00007610ff1c7816 */ /* 0x000fc6000000001c */
[----:B------:R-:W-:Y:S01]  /*2cf0*/  FFMA R78, R78, R6, R39 ;  /* 0x000000064e4e7223 */ /* 0x000fe20000000027 */
[----:B------:R-:W-:-:S04]  /*2d00*/  @!P2 IADD3.X R39, R25, R43, R12, P4, P5 ;  /* 0x0000002b1927a210 */ /* 0x000fc800027ea40c */
[----:B------:R-:W-:-:S05]  /*2d10*/  F2FP.SATFINITE.E4M3.F32.PACK_AB_MERGE_C R41, RZ, R78, RZ ;  /* 0x0000004eff29723e */ /* 0x000fca00048070ff */
[----:B------:R1:W-:Y:S04]  /*2d20*/  @!P2 STG.E.U8 desc[UR16][R38.64+0x1], R41 ;  /* 0x000001292600a986 */ /* 0x0003e8000c101110 */
[----:B------:R-:W2:Y:S01]  /*2d30*/  @!P3 LDG.E.U8 R28, desc[UR16][R34.64+0x8] ;  /* 0x00000810221cb981 */ /* 0x000ea2000c1e1100 */
[----:B------:R-:W-:Y:S02]  /*2d40*/  ISETP.LT.OR P1, PT, R24, 0xa, !P1 ;  /* 0x0000000a1800780c */ /* 0x000fe40004f21670 */
[----:B0-----:R-:W-:-:S05]  /*2d50*/  @!P3 IADD3 R32, P2, R16, R32, RZ ;  /* 0x000000201020b210 */ /* 0x001fca0007f5e0ff */
[----:B------:R-:W-:-:S06]  /*2d60*/  @!P3 IMAD.X R33, R25, 0x1, R33, P2 ;  /* 0x000000011921b824 */ /* 0x000fcc00010e0621 */
[----:B------:R-:W0:Y:S01]  /*2d70*/  @!P1 LDC.64 R42, c[0x0][0x5c0] ;  /* 0x00017000ff2a9b82 */ /* 0x000e220000000a00 */
[----:B--2---:R-:W-:-:S04]  /*2d80*/  LOP3.LUT R28, R28, 0xff, RZ, 0xc0, !PT ;  /* 0x000000ff1c1c7812 */ /* 0x004fc800078ec0ff */
[----:B------:R-:W-:-:S05]  /*2d90*/  F2FP.F16.E4M3.UNPACK_B R28, R28 ;  /* 0x0000001cff1c723e */ /* 0x000fca00020006ff */
[----:B------:R-:W-:-:S05]  /*2da0*/  HADD2.F32 R28, -RZ, R28.H0_H0 ;  /* 0x2000001cff1c7230 */ /* 0x000fca0000004100 */
[----:B------:R-:W-:-:S04]  /*2db0*/  FMUL R28, R28, R7 ;  /* 0x000000071c1c7220 */ /* 0x000fc80000400000 */
[----:B------:R-:W-:-:S05]  /*2dc0*/  FFMA R28, R79, R6, R28 ;  /* 0x000000064f1c7223 */ /* 0x000fca000000001c */
[----:B-1----:R-:W-:Y:S02]  /*2dd0*/  F2FP.SATFINITE.E4M3.F32.PACK_AB_MERGE_C R41, RZ, R28, RZ ;  /* 0x0000001cff29723e */ /* 0x002fe400048070ff */
[----:B------:R-:W-:-:S03]  /*2de0*/  PRMT R28, RZ, 0x7610, R28 ;  /* 0x00007610ff1c7816 */ /* 0x000fc6000000001c */
[----:B------:R1:W-:Y:S04]  /*2df0*/  @!P3 STG.E.U8 desc[UR16][R32.64+0x8], R41 ;  /* 0x000008292000b986 */ /* 0x0003e8000c101110 */
[----:B------:R-:W2:Y:S01]  /*2e00*/  @!P1 LDG.E.U8 R28, desc[UR16][R34.64+0x9] ;  /* 0x00000910221c9981 */ /* 0x000ea2000c1e1100 */
[----:B------:R-:W-:Y:S02]  /*2e10*/  ISETP.LT.OR P2, PT, R24, 0x9, !P0 ;  /* 0x000000091800780c */ /* 0x000fe40004741670 */
[----:B0-----:R-:W-:-:S11]  /*2e20*/  @!P1 IADD3 R38, P3, R16, R42, RZ ;  /* 0x0000002a10269210 */ /* 0x001fd60007f7e0ff */
[----:B-1----:R-:W0:Y:S01]  /*2e30*/  @!P2 LDC.64 R32, c[0x0][0x5c0] ;  /* 0x00017000ff20ab82 */ /* 0x002e220000000a00 */
[----:B--2---:R-:W-:-:S04]  /*2e40*/  LOP3.LUT R28, R28, 0xff, RZ, 0xc0, !PT ;  /* 0x000000ff1c1c7812 */ /* 0x004fc800078ec0ff */
[----:B------:R-:W-:-:S05]  /*2e50*/  F2FP.F16.E4M3.UNPACK_B R28, R28 ;  /* 0x0000001cff1c723e */ /* 0x000fca00020006ff */
[----:B------:R-:W-:-:S05]  /*2e60*/  HADD2.F32 R28, -RZ, R28.H0_H0 ;  /* 0x2000001cff1c7230 */ /* 0x000fca0000004100 */
[----:B------:R-:W-:Y:S01]  /*2e70*/  FMUL R39, R28, R7 ;  /* 0x000000071c277220 */ /* 0x000fe20000400000 */
[----:B------:R-:W-:-:S03]  /*2e80*/  PRMT R28, RZ, 0x7610, R28 ;  /* 0x00007610ff1c7816 */ /* 0x000fc6000000001c */
[----:B------:R-:W-:Y:S01]  /*2e90*/  FFMA R76, R76, R6, R39 ;  /* 0x000000064c4c7223 */ /* 0x000fe20000000027 */
[----:B------:R-:W-:-:S04]  /*2ea0*/  @!P1 IMAD.X R39, R25, 0x1, R43, P3 ;  /* 0x0000000119279824 */ /* 0x000fc800018e062b */
[----:B------:R-:W-:-:S05]  /*2eb0*/  F2FP.SATFINITE.E4M3.F32.PACK_AB_MERGE_C R41, RZ, R76, RZ ;  /* 0x0000004cff29723e */ /* 0x000fca00048070ff */
[----:B------:R1:W-:Y:S04]  /*2ec0*/  @!P1 STG.E.U8 desc[UR16][R38.64+0x9], R41 ;  /* 0x0000092926009986 */ /* 0x0003e8000c101110 */
[----:B------:R-:W2:Y:S01]  /*2ed0*/  @!P2 LDG.E.U8 R28, desc[UR16][R36.64+0x8] ;  /* 0x00000810241ca981 */ /* 0x000ea2000c1e1100 */
[----:B------:R-:W-:Y:S02]  /*2ee0*/  ISETP.LT.OR P1, PT, R24, 0xa, !P0 ;  /* 0x0000000a1800780c */ /* 0x000fe40004721670 */
[----:B0-----:R-:W-:-:S04]  /*2ef0*/  @!P2 IADD3 R32, P0, P3, R16, R32, R15 ;  /* 0x000000201020a210 */ /* 0x001fc80007b1e00f */
[----:B------:R-:W-:-:S07]  /*2f00*/  @!P2 IADD3.X R33, R25, R33, R12, P0, P3 ;  /* 0x000000211921a210 */ /* 0x000fce00007e640c */
        /* <DEDUP_REMOVED lines=9> */
[----:B------:R0:W2:Y:S01]  /*2fa0*/  @!P1 LDG.E.U8 R28, desc[UR16][R36.64+0x9] ;  /* 0x00000910241c9981 */ /* 0x0000a2000c1e1100 */
[----:B------:R-:W-:-:S05]  /*2fb0*/  IADD3 R39, P0, R27, 0x80, RZ ;  /* 0x000000801b277810 */ /* 0x000fca0007f1e0ff */
[----:B------:R-:W-:Y:S01]  /*2fc0*/  IMAD.X R34, RZ, RZ, R29, P0 ;  /* 0x000000ffff227224 */ /* 0x000fe200000e061d */
[----:B------:R-:W-:Y:S01]  /*2fd0*/  ISETP.GE.AND P0, PT, R26, 0x81, PT ;  /* 0x000000811a00780c */ /* 0x000fe20003f06270 */
[----:B-1----:R-:W-:Y:S01]  /*2fe0*/  IMAD.WIDE.U32 R32, R39, UR6, R30 ;  /* 0x0000000627207c25 */ /* 0x002fe2000f8e001e */
[----:B0-----:R-:W-:-:S03]  /*2ff0*/  @!P1 IADD3 R36, P4, P5, R16, R42, R15 ;  /* 0x0000002a10249210 */ /* 0x001fc60007d9e00f */
[----:B------:R-:W-:Y:S01]  /*3000*/  IMAD R34, R34, UR6, RZ ;  /* 0x0000000622227c24 */ /* 0x000fe2000f8e02ff */
[----:B------:R-:W-:Y:S02]  /*3010*/  ISETP.LT.OR P3, PT, R24, 0x1, !P0 ;  /* 0x000000011800780c */ /* 0x000fe40004761670 */
[----:B------:R-:W-:Y:S01]  /*3020*/  @!P1 IADD3.X R37, R25, R43, R12, P4, P5 ;  /* 0x0000002b19259210 */ /* 0x000fe200027ea40c */
[----:B------:R-:W-:Y:S01]  /*3030*/  IMAD R39, R39, UR7, R34 ;  /* 0x0000000727277c24 */ /* 0x000fe2000f8e0222 */
[----:B------:R-:W-:Y:S02]  /*3040*/  IADD3 R34, P2, R32, UR10, RZ ;  /* 0x0000000a20227c10 */ /* 0x000fe4000ff5e0ff */
        /* <DEDUP_REMOVED lines=12> */
[----:B------:R-:W3:Y:S01]  /*3110*/  @!P2 LDC.64 R42, c[0x0][0x5c0] ;  /* 0x00017000ff2aab82 */ /* 0x000ee20000000a00 */
[----:B0-----:R-:W-:-:S04]  /*3120*/  @!P3 IADD3 R32, P1, P4, R16, R32, R13 ;  /* 0x000000201020b210 */ /* 0x001fc80007c3e00d */
[----:B------:R-:W-:Y:S02]  /*3130*/  @!P3 IADD3.X R33, R25, R33, R10, P1, P4 ;  /* 0x000000211921b210 */ /* 0x000fe40000fe840a */
        /* <DEDUP_REMOVED lines=9> */
[----:B------:R-:W-:Y:S02]  /*31d0*/  IADD3 R39, P1, R27, 0x88, RZ ;  /* 0x000000881b277810 */ /* 0x000fe40007f3e0ff */
[----:B---3--:R-:W-:-:S03]  /*31e0*/  @!P2 IADD3 R38, P4, P5, R16, R42, R13 ;  /* 0x0000002a1026a210 */ /* 0x008fc60007d9e00d */
[----:B------:R-:W-:Y:S01]  /*31f0*/  IMAD.X R36, RZ, RZ, R29, P1 ;  /* 0x000000ffff247224 */ /* 0x000fe200008e061d */
[----:B------:R-:W-:Y:S01]  /*3200*/  ISETP.GE.AND P1, PT, R26, 0x89, PT ;  /* 0x000000891a00780c */ /* 0x000fe20003f26270 */
[----:B0-----:R-:W-:-:S03]  /*3210*/  IMAD.WIDE.U32 R32, R39, UR6, R30 ;  /* 0x0000000627207c25 */ /* 0x001fc6000f8e001e */
[----:B------:R-:W-:Y:S01]  /*3220*/  ISETP.LT.OR P3, PT, R24, 0x1, !P1 ;  /* 0x000000011800780c */ /* 0x000fe20004f61670 */
[----:B------:R-:W-:-:S04]  /*3230*/  IMAD R36, R36, UR6, RZ ;  /* 0x0000000624247c24 */ /* 0x000fc8000f8e02ff */
[----:B------:R-:W-:Y:S01]  /*3240*/  IMAD R41, R39, UR7, R36 ;  /* 0x0000000727297c24 */ /* 0x000fe2000f8e0224 */
[----:B------:R-:W-:Y:S02]  /*3250*/  @!P2 IADD3.X R39, R25, R43, R10, P4, P5 ;  /* 0x0000002b1927a210 */ /* 0x000fe400027ea40a */
[----:B------:R-:W-:-:S05]  /*3260*/  IADD3 R36, P4, R32, UR10, RZ ;  /* 0x0000000a20247c10 */ /* 0x000fca000ff9e0ff */
[----:B------:R-:W0:Y:S01]  /*3270*/  @!P3 LDC.64 R44, c[0x0][0x5c0] ;  /* 0x00017000ff2cbb82 */ /* 0x000e220000000a00 */
[----:B--2---:R-:W-:-:S04]  /*3280*/  LOP3.LUT R28, R28, 0xff, RZ, 0xc0, !PT ;  /* 0x000000ff1c1c7812 */ /* 0x004fc800078ec0ff */
[----:B------:R-:W-:-:S05]  /*3290*/  F2FP.F16.E4M3.UNPACK_B R28, R28 ;  /* 0x0000001cff1c723e */ /* 0x000fca00020006ff */
[----:B------:R-:W-:-:S05]  /*32a0*/  HADD2.F32 R28, -RZ, R28.H0_H0 ;  /* 0x2000001cff1c7230 */ /* 0x000fca0000004100 */
[----:B------:R-:W-:Y:S01]  /*32b0*/  FMUL R37, R28, R7 ;  /* 0x000000071c257220 */ /* 0x000fe20000400000 */
[----:B------:R-:W-:-:S03]  /*32c0*/  PRMT R28, RZ, 0x7610, R28 ;  /* 0x00007610ff1c7816 */ /* 0x000fc6000000001c */
[----:B------:R-:W-:-:S05]  /*32d0*/  FFMA R37, R72, R6, R37 ;  /* 0x0000000648257223 */ /* 0x000fca0000000025 */
[----:B------:R-:W-:Y:S02]  /*32e0*/  F2FP.SATFINITE.E4M3.F32.PACK_AB_MERGE_C R43, RZ, R37, RZ ;  /* 0x00000025ff2b723e */ /* 0x000fe400048070ff */
[----:B------:R-:W-:-:S03]  /*32f0*/  IADD3.X R37, R33, UR11, R41, P4, !PT ;  /* 0x0000000b21257c10 */ /* 0x000fc6000a7fe429 */
[----:B------:R1:W-:Y:S04]  /*3300*/  @!P2 STG.E.U8 desc[UR16][R38.64+0x1], R43 ;  /* 0x0000012b2600a986 */ /* 0x0003e8000c101110 */
[----:B------:R-:W2:Y:S01]  /*3310*/  @!P3 LDG.E.U8 R28, desc[UR16][R36.64] ;  /* 0x00000010241cb981 */ /* 0x000ea2000c1e1100 */
[----:B------:R-:W-:Y:S02]  /*3320*/  @!P3 IADD3 R33, P4, P5, R15, R16, R13 ;  /* 0x000000100f21b210 */ /* 0x000fe40007d9e00d */
[----:B------:R-:W-:Y:S02]  /*3330*/  ISETP.LT.OR P2, PT, R24, 0x2, !P1 ;  /* 0x000000021800780c */ /* 0x000fe40004f41670 */
[----:B------:R-:W-:Y:S02]  /*3340*/  @!P3 IADD3.X R40, R12, R25, R10, P4, P5 ;  /* 0x000000190c28b210 */ /* 0x000fe400027ea40a */
[----:B0-----:R-:W-:-:S05]  /*3350*/  @!P3 IADD3 R32, P4, R33, R44, RZ ;  /* 0x0000002c2120b210 */ /* 0x001fca0007f9e0ff */
[----:B------:R-:W-:-:S04]  /*3360*/  @!P3 IMAD.X R33, R40, 0x1, R45, P4 ;  /* 0x000000012821b824 */ /* 0x000fc800020e062d */
[----:B------:R-:W0:Y:S01]  /*3370*/  @!P2 LDC.64 R44, c[0x0][0x5c0] ;  /* 0x00017000ff2cab82 */ /* 0x000e220000000a00 */
        /* <DEDUP_REMOVED lines=8> */
[----:B------:R-:W3:Y:S01]  /*3400*/  @!P2 LDG.E.U8 R28, desc[UR16][R36.64+0x1] ;  /* 0x00000110241ca981 */ /* 0x000ee2000c1e1100 */
[----:B-1----:R-:W-:Y:S02]  /*3410*/  @!P2 IADD3 R43, P4, P5, R15, R16, R13 ;  /* 0x000000100f2ba210 */ /* 0x002fe40007d9e00d */
[----:B------:R-:W-:-:S13]  /*3420*/  ISETP.LT.OR P3, PT, R24, 0x9, !P0 ;  /* 0x000000091800780c */ /* 0x000fda0004761670 */
[----:B--2---:R-:W1:Y:S01]  /*3430*/  @!P3 LDC.64 R32, c[0x0][0x5c0] ;  /* 0x00017000ff20bb82 */ /* 0x004e620000000a00 */
[----:B---3--:R-:W-:-:S04]  /*3440*/  LOP3.LUT R28, R28, 0xff, RZ, 0xc0, !PT ;  /* 0x000000ff1c1c7812 */ /* 0x008fc800078ec0ff */
[----:B------:R-:W-:-:S05]  /*3450*/  F2FP.F16.E4M3.UNPACK_B R28, R28 ;  /* 0x0000001cff1c723e */ /* 0x000fca00020006ff */
[----:B------:R-:W-:-:S05]  /*3460*/  HADD2.F32 R28, -RZ, R28.H0_H0 ;  /* 0x2000001cff1c7230 */ /* 0x000fca0000004100 */
[----:B------:R-:W-:Y:S01]  /*3470*/  FMUL R39, R28, R7 ;  /* 0x000000071c277220 */ /* 0x000fe20000400000 */
[----:B------:R-:W-:Y:S02]  /*3480*/  @!P2 IADD3.X R28, R12, R25, R10, P4, P5 ;  /* 0x000000190c1ca210 */ /* 0x000fe400027ea40a */
[----:B0-----:R-:W-:Y:S01]  /*3490*/  @!P2 IADD3 R38, P4, R43, R44, RZ ;  /* 0x0000002c2b26a210 */ /* 0x001fe20007f9e0ff */
[----:B------:R-:W-:-:S04]  /*34a0*/  FFMA R70, R70, R6, R39 ;  /* 0x0000000646467223 */ /* 0x000fc80000000027 */
[----:B------:R-:W-:Y:S01]  /*34b0*/  @!P2 IMAD.X R39, R28, 0x1, R45, P4 ;  /* 0x000000011c27a824 */ /* 0x000fe200020e062d */
[----:B------:R-:W-:Y:S02]  /*34c0*/  F2FP.SATFINITE.E4M3.F32.PACK_AB_MERGE_C R41, RZ, R70, RZ ;  /* 0x00000046ff29723e */ /* 0x000fe400048070ff */
[----:B------:R-:W-:-:S03]  /*34d0*/  PRMT R28, RZ, 0x7610, R28 ;  /* 0x00007610ff1c7816 */ /* 0x000fc6000000001c */
[----:B------:R0:W-:Y:S04]  /*34e0*/  @!P2 STG.E.U8 desc[UR16][R38.64+0x1], R41 ;  /* 0x000001292600a986 */ /* 0x0001e8000c101110 */
[----:B------:R-:W2:Y:S01]  /*34f0*/  @!P3 LDG.E.U8 R28, desc[UR16][R34.64+0x8] ;  /* 0x00000810221cb981 */ /* 0x000ea2000c1e1100 */
[----:B------:R-:W-:Y:S02]  /*3500*/  ISETP.LT.OR P0, PT, R24, 0xa, !P0 ;  /* 0x0000000a1800780c */ /* 0x000fe40004701670 */
[----:B-1----:R-:W-:-:S04]  /*3510*/  @!P3 IADD3 R32, P2, P4, R16, R32, R13 ;  /* 0x000000201020b210 */ /* 0x002fc80007c5e00d */
[----:B------:R-:W-:-:S07]  /*3520*/  @!P3 IADD3.X R33, R25, R33, R10, P2, P4 ;  /* 0x000000211921b210 */ /* 0x000fce00017e840a */
[----:B------:R-:W1:Y:S01]  /*3530*/  @!P0 LDC.64 R42, c[0x0][0x5c0] ;  /* 0x00017000ff2a8b82 */ /* 0x000e620000000a00 */
[----:B--2---:R-:W-:-:S04]  /*3540*/  LOP3.LUT R28, R28, 0xff, RZ, 0xc0, !PT ;  /* 0x000000ff1c1c7812 */ /* 0x004fc800078ec0ff */
[----:B------:R-:W-:-:S05]  /*3550*/  F2FP.F16.E4M3.UNPACK_B R28, R28 ;  /* 0x0000001cff1c723e */ /* 0x000fca00020006ff */
[----:B------:R-:W-:-:S05]  /*3560*/  HADD2.F32 R28, -RZ, R28.H0_H0 ;  /* 0x2000001cff1c7230 */ /* 0x000fca0000004100 */
[----:B------:R-:W-:-:S04]  /*3570*/  FMUL R28, R28, R7 ;  /* 0x000000071c1c7220 */ /* 0x000fc80000400000 */
[----:B------:R-:W-:-:S05]  /*3580*/  FFMA R28, R71, R6, R28 ;  /* 0x00000006471c7223 */ /* 0x000fca000000001c */
[----:B0-----:R-:W-:Y:S02]  /*3590*/  F2FP.SATFINITE.E4M3.F32.PACK_AB_MERGE_C R41, RZ, R28, RZ ;  /* 0x0000001cff29723e */ /* 0x001fe400048070ff */
[----:B------:R-:W-:-:S03]  /*35a0*/  PRMT R28, RZ, 0x7610, R28 ;  /* 0x00007610ff1c7816 */ /* 0x000fc6000000001c */
[----:B------:R0:W-:Y:S04]  /*35b0*/  @!P3 STG.E.U8 desc[UR16][R32.64+0x8], R41 ;  /* 0x000008292000b986 */ /* 0x0001e8000c101110 */
[----:B------:R2:W3:Y:S01]  /*35c0*/  @!P0 LDG.E.U8 R28, desc[UR16][R34.64+0x9] ;  /* 0x00000910221c8981 */ /* 0x0004e2000c1e1100 */
[----:B------:R-:W-:Y:S02]  /*35d0*/  ISETP.LT.OR P2, PT, R24, 0x9, !P1 ;  /* 0x000000091800780c */ /* 0x000fe40004f41670 */
[----:B-1----:R-:W-:-:S11]  /*35e0*/  @!P0 IADD3 R38, P3, P4, R16, R42, R13 ;  /* 0x0000002a10268210 */ /* 0x002fd60007c7e00d */
[----:B--2---:R-:W1:Y:S01]  /*35f0*/  @!P2 LDC.64 R34, c[0x0][0x5c0] ;  /* 0x00017000ff22ab82 */ /* 0x004e620000000a00 */
[----:B---3--:R-:W-:-:S04]  /*3600*/  LOP3.LUT R28, R28, 0xff, RZ, 0xc0, !PT ;  /* 0x000000ff1c1c7812 */ /* 0x008fc800078ec0ff */
[----:B------:R-:W-:-:S05]  /*3610*/  F2FP.F16.E4M3.UNPACK_B R28, R28 ;  /* 0x0000001cff1c723e */ /* 0x000fca00020006ff */
[----:B------:R-:W-:-:S05]  /*3620*/  HADD2.F32 R28, -RZ, R28.H0_H0 ;  /* 0x2000001cff1c7230 */ /* 0x000fca0000004100 */
[----:B------:R-:W-:Y:S01]  /*3630*/  FMUL R39, R28, R7 ;  /* 0x000000071c277220 */ /* 0x000fe20000400000 */
[----:B------:R-:W-:-:S03]  /*3640*/  PRMT R28, RZ, 0x7610, R28 ;  /* 0x00007610ff1c7816 */ /* 0x000fc6000000001c */
[----:B------:R-:W-:Y:S01]  /*3650*/  FFMA R68, R68, R6, R39 ;  /* 0x0000000644447223 */ /* 0x000fe20000000027 */
[----:B------:R-:W-:-:S04]  /*3660*/  @!P0 IADD3.X R39, R25, R43, R10, P3, P4 ;  /* 0x0000002b19278210 */ /* 0x000fc80001fe840a */
[----:B0-----:R-:W-:-:S05]  /*3670*/  F2FP.SATFINITE.E4M3.F32.PACK_AB_MERGE_C R41, RZ, R68, RZ ;  /* 0x00000044ff29723e */ /* 0x001fca00048070ff */
[----:B------:R0:W-:Y:S04]  /*3680*/  @!P0 STG.E.U8 desc[UR16][R38.64+0x9], R41 ;  /* 0x0000092926008986 */ /* 0x0001e8000c101110 */
[----:B------:R-:W2:Y:S01]  /*3690*/  @!P2 LDG.E.U8 R28, desc[UR16][R36.64+0x8] ;  /* 0x00000810241ca981 */ /* 0x000ea2000c1e1100 */
[----:B------:R-:W-:Y:S02]  /*36a0*/  @!P2 IADD3 R33, P0, P3, R15, R16, R13 ;  /* 0x000000100f21a210 */ /* 0x000fe40007b1e00d */
[----:B------:R-:W-:Y:S02]  /*36b0*/  ISETP.LT.OR P1, PT, R24, 0xa, !P1 ;  /* 0x0000000a1800780c */ /* 0x000fe40004f21670 */
[----:B-1----:R-:W-:Y:S02]  /*36c0*/  @!P2 IADD3 R32, P4, R33, R34, RZ ;  /* 0x000000222120a210 */ /* 0x002fe40007f9e0ff */
[----:B------:R-:W-:-:S05]  /*36d0*/  @!P2 IADD3.X R34, R12, R25, R10, P0, P3 ;  /* 0x000000190c22a210 */ /* 0x000fca00007e640a */
[----:B------:R-:W-:-:S04]  /*36e0*/  @!P2 IMAD.X R33, R34, 0x1, R35, P4 ;  /* 0x000000012221a824 */ /* 0x000fc800020e0623 */
        /* <DEDUP_REMOVED lines=9> */
[----:B------:R1:W2:Y:S01]  /*3780*/  @!P1 LDG.E.U8 R28, desc[UR16][R36.64+0x9] ;  /* 0x00000910241c9981 */ /* 0x0002a2000c1e1100 */
[----:B------:R-:W-:Y:S02]  /*3790*/  IADD3 R39, P0, R27, 0x100, RZ ;  /* 0x000001001b277810 */ /* 0x000fe40007f1e0ff */
[----:B------:R-:W-:-:S04]  /*37a0*/  @!P1 IADD3 R43, P4, P5, R15, R16, R13 ;  /* 0x000000100f2b9210 */ /* 0x000fc80007d9e00d */
[----:B------:R-:W-:Y:S01]  /*37b0*/  @!P1 IADD3.X R38, R12, R25, R10, P4, P5 ;  /* 0x000000190c269210 */ /* 0x000fe200027ea40a */
[----:B0-----:R-:W-:Y:S01]  /*37c0*/  IMAD.WIDE.U32 R32, R39, UR6, R30 ;  /* 0x0000000627207c25 */ /* 0x001fe2000f8e001e */
[----:B-1----:R-:W-:Y:S02]  /*37d0*/  @!P1 IADD3 R36, P3, R43, R44, RZ ;  /* 0x0000002c2b249210 */ /* 0x002fe40007f7e0ff */
[----:B------:R-:W-:-:S03]  /*37e0*/  IADD3 R34, P4, R32, UR10, RZ ;  /* 0x0000000a20227c10 */ /* 0x000fc6000ff9e0ff */
[----:B------:R-:W-:Y:S01]  /*37f0*/  @!P1 IMAD.X R37, R38, 0x1, R45, P3 ;  /* 0x0000000126259824 */ /* 0x000fe200018e062d */
[----:B--2---:R-:W-:-:S04]  /*3800*/  LOP3.LUT R28, R28, 0xff, RZ, 0xc0, !PT ;  /* 0x000000ff1c1c7812 */ /* 0x004fc800078ec0ff */
[----:B------:R-:W-:-:S05]  /*3810*/  F2FP.F16.E4M3.UNPACK_B R28, R28 ;  /* 0x0000001cff1c723e */ /* 0x000fca00020006ff */
[----:B------:R-:W-:-:S05]  /*3820*/  HADD2.F32 R28, -RZ, R28.H0_H0 ;  /* 0x2000001cff1c7230 */ /* 0x000fca0000004100 */
[----:B------:R-:W-:Y:S01]  /*3830*/  FMUL R35, R28, R7 ;  /* 0x000000071c237220 */ /* 0x000fe20000400000 */
[----:B------:R-:W-:Y:S01]  /*3840*/  IMAD.X R28, RZ, RZ, R29, P0 ;  /* 0x000000ffff1c7224 */ /* 0x000fe200000e061d */
[----:B------:R-:W-:Y:S02]  /*3850*/  ISETP.GE.AND P0, PT, R26, 0x101, PT ;  /* 0x000001011a00780c */ /* 0x000fe40003f06270 */
[----:B------:R-:W-:Y:S01]  /*3860*/  FFMA R35, R66, R6, R35 ;  /* 0x0000000642237223 */ /* 0x000fe20000000023 */
[----:B------:R-:W-:Y:S01]  /*3870*/  IMAD R28, R28, UR6, RZ ;  /* 0x000000061c1c7c24 */ /* 0x000fe2000f8e02ff */
[----:B------:R-:W-:-:S03]  /*3880*/  ISETP.LT.OR P2, PT, R24, 0x1, !P0 ;  /* 0x000000011800780c */ /* 0x000fc60004741670 */
[--C-:B------:R-:W-:Y:S01]  /*3890*/  IMAD R39, R39, UR7, R28.reuse ;  /* 0x0000000727277c24 */ /* 0x100fe2000f8e021c */
[----:B------:R-:W-:Y:S02]  /*38a0*/  F2FP.SATFINITE.E4M3.F32.PACK_AB_MERGE_C R41, RZ, R35, RZ ;  /* 0x00000023ff29723e */ /* 0x000fe400048070ff */
[----:B------:R-:W-:Y:S02]  /*38b0*/  PRMT R28, RZ, 0x7610, R28 ;  /* 0x00007610ff1c7816 */ /* 0x000fe4000000001c */
[----:B------:R-:W-:Y:S01]  /*38c0*/  IADD3.X R35, R33, UR11, R39, P4, !PT ;  /* 0x0000000b21237c10 */ /* 0x000fe2000a7fe427 */
[----:B------:R0:W-:Y:S04]  /*38d0*/  @!P1 STG.E.U8 desc[UR16][R36.64+0x9], R41 ;  /* 0x0000092924009986 */ /* 0x0001e8000c101110 */
[----:B------:R-:W2:Y:S01]  /*38e0*/  @!P2 LDG.E.U8 R28, desc[UR16][R34.64] ;  /* 0x00000010221ca981 */ /* 0x000ea2000c1e1100 */
[----:B------:R-:W1:Y:S01]  /*38f0*/  @!P2 LDC.64 R32, c[0x0][0x5c0] ;  /* 0x00017000ff20ab82 */ /* 0x000e620000000a00 */
[----:B------:R-:W-:-:S13]  /*3900*/  ISETP.LT.OR P3, PT, R24, 0x2, !P0 ;  /* 0x000000021800780c */ /* 0x000fda0004761670 */
[----:B------:R-:W3:Y:S01]  /*3910*/  @!P3 LDC.64 R42, c[0x0][0x5c0] ;  /* 0x00017000ff2abb82 */ /* 0x000ee20000000a00 */
[----:B-1----:R-:W-:-:S04]  /*3920*/  @!P2 IADD3 R32, P1, P4, R16, R32, R14 ;  /* 0x000000201020a210 */ /* 0x002fc80007c3e00e */
[----:B------:R-:W-:Y:S02]  /*3930*/  @!P2 IADD3.X R33, R25, R33, R11, P1, P4 ;  /* 0x000000211921a210 */ /* 0x000fe40000fe840b */
        /* <DEDUP_REMOVED lines=124> */
[----:B------:R-:W-:Y:S01]  /*4100*/  @!P2 IMAD.MOV.U32 R32, RZ, RZ, R16 ;  /* 0x000000ffff20a224 */ /* 0x000fe200078e0010 */
[----:B------:R-:W-:Y:S01]  /*4110*/  ISETP.LT.OR P3, PT, R24, 0x2, !P0 ;  /* 0x000000021800780c */ /* 0x000fe20004761670 */
[----:B------:R-:W-:-:S02]  /*4120*/  @!P2 IMAD.MOV.U32 R33, RZ, RZ, R25 ;  /* 0x000000ffff21a224 */ /* 0x000fc400078e0019 */
[----:B------:R-:W-:-:S04]  /*4130*/  @!P2 IMAD.WIDE.U32 R32, R8, 0x180, R32 ;  /* 0x000001800820a825 */ /* 0x000fc800078e0020 */
[----:B0-----:R-:W-:-:S06]  /*4140*/  @!P2 IMAD R36, R9, 0x180, RZ ;  /* 0x000001800924a824 */ /* 0x001fcc00078e02ff */
[----:B------:R-:W0:Y:S01]  /*4150*/  @!P3 LDC.64 R40, c[0x0][0x5c0] ;  /* 0x00017000ff28bb82 */ /* 0x000e220000000a00 */
[----:B-1----:R-:W-:-:S04]  /*4160*/  @!P2 IADD3 R32, P1, R32, R38, RZ ;  /* 0x000000262020a210 */ /* 0x002fc80007f3e0ff */
[----:B------:R-:W-:Y:S02]  /*4170*/  @!P2 IADD3.X R33, R39, R33, R36, P1, !PT ;  /* 0x000000212721a210 */ /* 0x000fe40000ffe424 */
        /* <DEDUP_REMOVED lines=9> */
[----:B------:R-:W-:-:S05]  /*4210*/  IADD3 R37, P1, R27, 0x188, RZ ;  /* 0x000001881b257810 */ /* 0x000fca0007f3e0ff */
[----:B------:R-:W-:Y:S01]  /*4220*/  IMAD.WIDE.U32 R30, R37, UR6, R30 ;  /* 0x00000006251e7c25 */ /* 0x000fe2000f8e001e */
[----:B--2---:R-:W-:-:S04]  /*4230*/  LOP3.LUT R28, R28, 0xff, RZ, 0xc0, !PT ;  /* 0x000000ff1c1c7812 */ /* 0x004fc800078ec0ff */
[----:B------:R-:W-:-:S05]  /*4240*/  F2FP.F16.E4M3.UNPACK_B R28, R28 ;  /* 0x0000001cff1c723e */ /* 0x000fca00020006ff */
[----:B------:R-:W-:-:S05]  /*4250*/  HADD2.F32 R28, -RZ, R28.H0_H0 ;  /* 0x2000001cff1c7230 */ /* 0x000fca0000004100 */
[----:B------:R-:W-:Y:S01]  /*4260*/  FMUL R27, R28, R7 ;  /* 0x000000071c1b7220 */ /* 0x000fe20000400000 */
[----:B------:R-:W-:Y:S01]  /*4270*/  IMAD.X R28, RZ, RZ, R29, P1 ;  /* 0x000000ffff1c7224 */ /* 0x000fe200008e061d */
[----:B------:R-:W-:Y:S01]  /*4280*/  ISETP.GE.AND P1, PT, R26, 0x189, PT ;  /* 0x000001891a00780c */ /* 0x000fe20003f26270 */
[----:B------:R-:W-:Y:S02]  /*4290*/  @!P3 IMAD.MOV.U32 R26, RZ, RZ, R16 ;  /* 0x000000ffff1ab224 */ /* 0x000fe400078e0010 */
[----:B------:R-:W-:Y:S01]  /*42a0*/  FFMA R56, R56, R6, R27 ;  /* 0x0000000638387223 */ /* 0x000fe2000000001b */
[----:B------:R-:W-:Y:S01]  /*42b0*/  @!P3 IMAD.MOV.U32 R27, RZ, RZ, R25 ;  /* 0x000000ffff1bb224 */ /* 0x000fe200078e0019 */
[----:B------:R-:W-:Y:S01]  /*42c0*/  ISETP.LT.OR P2, PT, R24, 0x1, !P1 ;  /* 0x000000011800780c */ /* 0x000fe20004f41670 */
[----:B------:R-:W-:Y:S02]  /*42d0*/  IMAD R28, R28, UR6, RZ ;  /* 0x000000061c1c7c24 */ /* 0x000fe4000f8e02ff */
[----:B------:R-:W-:Y:S01]  /*42e0*/  @!P3 IMAD.WIDE.U32 R26, R8, 0x180, R26 ;  /* 0x00000180081ab825 */ /* 0x000fe200078e001a */
[----:B-1----:R-:W-:-:S03]  /*42f0*/  F2FP.SATFINITE.E4M3.F32.PACK_AB_MERGE_C R33, RZ, R56, RZ ;  /* 0x00000038ff21723e */ /* 0x002fc600048070ff */
[----:B------:R-:W-:Y:S01]  /*4300*/  @!P3 IMAD R29, R9, 0x180, RZ ;  /* 0x00000180091db824 */ /* 0x000fe200078e02ff */
[----:B0-----:R-:W-:Y:S01]  /*4310*/  @!P3 IADD3 R26, P5, R26, R40, RZ ;  /* 0x000000281a1ab210 */ /* 0x001fe20007fbe0ff */
[----:B------:R-:W-:Y:S01]  /*4320*/  IMAD R37, R37, UR7, R28 ;  /* 0x0000000725257c24 */ /* 0x000fe2000f8e021c */
[----:B------:R-:W-:Y:S02]  /*4330*/  IADD3 R28, P4, R30, UR10, RZ ;  /* 0x0000000a1e1c7c10 */ /* 0x000fe4000ff9e0ff */
[----:B------:R-:W-:Y:S01]  /*4340*/  @!P3 IADD3.X R27, R41, R27, R29, P5, !PT ;  /* 0x0000001b291bb210 */ /* 0x000fe20002ffe41d */
[----:B------:R-:W0:Y:S01]  /*4350*/  @!P2 LDC.64 R38, c[0x0][0x5c0] ;  /* 0x00017000ff26ab82 */ /* 0x000e220000000a00 */
[----:B------:R-:W-:Y:S02]  /*4360*/  PRMT R30, RZ, 0x7610, R30 ;  /* 0x00007610ff1e7816 */ /* 0x000fe4000000001e */
[----:B------:R-:W-:Y:S01]  /*4370*/  IADD3.X R29, R31, UR11, R37, P4, !PT ;  /* 0x0000000b1f1d7c10 */ /* 0x000fe2000a7fe425 */
[----:B------:R1:W-:Y:S04]  /*4380*/  @!P3 STG.E.U8 desc[UR16][R26.64+0x1], R33 ;  /* 0x000001211a00b986 */ /* 0x0003e8000c101110 */
[----:B------:R-:W2:Y:S01]  /*4390*/  @!P2 LDG.E.U8 R30, desc[UR16][R28.64] ;  /* 0x000000101c1ea981 */ /* 0x000ea2000c1e1100 */
[----:B------:R-:W-:Y:S01]  /*43a0*/  @!P2 IMAD R37, R9, 0x180, RZ ;  /* 0x000001800925a824 */ /* 0x000fe200078e02ff */
[----:B------:R-:W-:Y:S01]  /*43b0*/  ISETP.LT.OR P3, PT, R24, 0x2, !P1 ;  /* 0x000000021800780c */ /* 0x000fe20004f61670 */
[----:B-1----:R-:W-:-:S02]  /*43c0*/  @!P2 IMAD.MOV.U32 R26, RZ, RZ, R16 ;  /* 0x000000ffff1aa224 */ /* 0x002fc400078e0010 */
[----:B------:R-:W-:-:S10]  /*43d0*/  @!P2 IMAD.MOV.U32 R27, RZ, RZ, R25 ;  /* 0x000000ffff1ba224 */ /* 0x000fd400078e0019 */
[----:B------:R-:W1:Y:S01]  /*43e0*/  @!P3 LDC.64 R40, c[0x0][0x5c0] ;  /* 0x00017000ff28bb82 */ /* 0x000e620000000a00 */
[----:B--2---:R-:W-:-:S04]  /*43f0*/  LOP3.LUT R30, R30, 0xff, RZ, 0xc0, !PT ;  /* 0x000000ff1e1e7812 */ /* 0x004fc800078ec0ff */
[----:B------:R-:W-:-:S05]  /*4400*/  F2FP.F16.E4M3.UNPACK_B R30, R30 ;  /* 0x0000001eff1e723e */ /* 0x000fca00020006ff */
[----:B------:R-:W-:Y:S02]  /*4410*/  HADD2.F32 R32, -RZ, R30.H0_H0 ;  /* 0x2000001eff207230 */ /* 0x000fe40000004100 */
[----:B------:R-:W-:-:S04]  /*4420*/  @!P2 IMAD.WIDE.U32 R30, R8, 0x180, R26 ;  /* 0x00000180081ea825 */ /* 0x000fc800078e001a */
[----:B------:R-:W-:Y:S01]  /*4430*/  FMUL R32, R32, R7 ;  /* 0x0000000720207220 */ /* 0x000fe20000400000 */
[----:B------:R-:W-:Y:S01]  /*4440*/  @!P2 IMAD.IADD R37, R31, 0x1, R37 ;  /* 0x000000011f25a824 */ /* 0x000fe200078e0225 */
[----:B0-----:R-:W-:Y:S02]  /*4450*/  @!P2 IADD3 R26, P4, P5, R30, R38, R15 ;  /* 0x000000261e1aa210 */ /* 0x001fe40007d9e00f */
[----:B------:R-:W-:Y:S01]  /*4460*/  FFMA R32, R57, R6, R32 ;  /* 0x0000000639207223 */ /* 0x000fe20000000020 */
[----:B------:R-:W-:Y:S02]  /*4470*/  PRMT R30, RZ, 0x7610, R30 ;  /* 0x00007610ff1e7816 */ /* 0x000fe4000000001e */
[----:B------:R-:W-:Y:S02]  /*4480*/  @!P2 IADD3.X R27, R37, R39, R12, P4, P5 ;  /* 0x00000027251ba210 */ /* 0x000fe400027ea40c */
[----:B------:R-:W-:-:S05]  /*4490*/  F2FP.SATFINITE.E4M3.F32.PACK_AB_MERGE_C R37, RZ, R32, RZ ;  /* 0x00000020ff25723e */ /* 0x000fca00048070ff */
[----:B------:R0:W-:Y:S04]  /*44a0*/  @!P2 STG.E.U8 desc[UR16][R26.64], R37 ;  /* 0x000000251a00a986 */ /* 0x0001e8000c101110 */
[----:B------:R-:W2:Y:S01]  /*44b0*/  @!P3 LDG.E.U8 R30, desc[UR16][R28.64+0x1] ;  /* 0x000001101c1eb981 */ /* 0x000ea2000c1e1100 */
[----:B------:R-:W-:Y:S01]  /*44c0*/  @!P3 IMAD R39, R9, 0x180, RZ ;  /* 0x000001800927b824 */ /* 0x000fe200078e02ff */
[----:B------:R-:W-:Y:S01]  /*44d0*/  ISETP.LT.OR P2, PT, R24, 0x9, !P0 ;  /* 0x000000091800780c */ /* 0x000fe20004741670 */
[----:B0-----:R-:W-:Y:S02]  /*44e0*/  @!P3 IMAD.MOV.U32 R26, RZ, RZ, R16 ;  /* 0x000000ffff1ab224 */ /* 0x001fe400078e0010 */
[----:B------:R-:W-:-:S10]  /*44f0*/  @!P3 IMAD.MOV.U32 R27, RZ, RZ, R25 ;  /* 0x000000ffff1bb224 */ /* 0x000fd400078e0019 */
[----:B------:R-:W0:Y:S01]  /*4500*/  @!P2 LDC.64 R36, c[0x0][0x5c0] ;  /* 0x00017000ff24ab82 */ /* 0x000e220000000a00 */
[----:B--2---:R-:W-:-:S04]  /*4510*/  LOP3.LUT R30, R30, 0xff, RZ, 0xc0, !PT ;  /* 0x000000ff1e1e7812 */ /* 0x004fc800078ec0ff */
[----:B------:R-:W-:-:S05]  /*4520*/  F2FP.F16.E4M3.UNPACK_B R30, R30 ;  /* 0x0000001eff1e723e */ /* 0x000fca00020006ff */
[----:B------:R-:W-:Y:S02]  /*4530*/  HADD2.F32 R32, -RZ, R30.H0_H0 ;  /* 0x2000001eff207230 */ /* 0x000fe40000004100 */
[----:B------:R-:W-:-:S04]  /*4540*/  @!P3 IMAD.WIDE.U32 R30, R8, 0x180, R26 ;  /* 0x00000180081eb825 */ /* 0x000fc800078e001a */
[----:B------:R-:W-:Y:S01]  /*4550*/  FMUL R33, R32, R7 ;  /* 0x0000000720217220 */ /* 0x000fe20000400000 */
[----:B------:R-:W-:Y:S01]  /*4560*/  @!P3 IMAD.IADD R39, R31, 0x1, R39 ;  /* 0x000000011f27b824 */ /* 0x000fe200078e0227 */
[----:B-1----:R-:W-:Y:S02]  /*4570*/  @!P3 IADD3 R30, P4, P5, R30, R40, R15 ;  /* 0x000000281e1eb210 */ /* 0x002fe40007d9e00f */
[----:B------:R-:W-:Y:S01]  /*4580*/  FFMA R33, R22, R6, R33 ;  /* 0x0000000616217223 */ /* 0x000fe20000000021 */
[----:B------:R-:W-:Y:S02]  /*4590*/  PRMT R22, RZ, 0x7610, R22 ;  /* 0x00007610ff167816 */ /* 0x000fe40000000016 */
[----:B------:R-:W-:Y:S02]  /*45a0*/  @!P3 IADD3.X R31, R39, R41, R12, P4, P5 ;  /* 0x00000029271fb210 */ /* 0x000fe400027ea40c */
[----:B------:R-:W-:-:S05]  /*45b0*/  F2FP.SATFINITE.E4M3.F32.PACK_AB_MERGE_C R33, RZ, R33, RZ ;  /* 0x00000021ff21723e */ /* 0x000fca00048070ff */
[----:B------:R1:W-:Y:S04]  /*45c0*/  @!P3 STG.E.U8 desc[UR16][R30.64+0x1], R33 ;  /* 0x000001211e00b986 */ /* 0x0003e8000c101110 */
[----:B------:R-:W2:Y:S01]  /*45d0*/  @!P2 LDG.E.U8 R22, desc[UR16][R34.64+0x8] ;  /* 0x000008102216a981 */ /* 0x000ea2000c1e1100 */
[----:B------:R-:W-:Y:S01]  /*45e0*/  @!P2 IMAD.MOV.U32 R26, RZ, RZ, R16 ;  /* 0x000000ffff1aa224 */ /* 0x000fe200078e0010 */
[----:B------:R-:W-:Y:S01]  /*45f0*/  ISETP.LT.OR P0, PT, R24, 0xa, !P0 ;  /* 0x0000000a1800780c */ /* 0x000fe20004701670 */
[----:B------:R-:W-:Y:S02]  /*4600*/  @!P2 IMAD.MOV.U32 R27, RZ, RZ, R25 ;  /* 0x000000ffff1ba224 */ /* 0x000fe400078e0019 */
[----:B------:R-:W-:-:S03]  /*4610*/  @!P2 IMAD.WIDE.U32 R26, R8, 0x180, R26 ;  /* 0x00000180081aa825 */ /* 0x000fc600078e001a */
[----:B0-----:R-:W-:Y:S02]  /*4620*/  @!P2 IADD3 R26, P3, R26, R36, RZ ;  /* 0x000000241a1aa210 */ /* 0x001fe40007f7e0ff */
[----:B--2---:R-:W-:-:S04]  /*4630*/  LOP3.LUT R22, R22, 0xff, RZ, 0xc0, !PT ;  /* 0x000000ff16167812 */ /* 0x004fc800078ec0ff */
[----:B------:R-:W-:-:S05]  /*4640*/  F2FP.F16.E4M3.UNPACK_B R22, R22 ;  /* 0x00000016ff16723e */ /* 0x000fca00020006ff */
[----:B------:R-:W-:-:S05]  /*4650*/  HADD2.F32 R22, -RZ, R22.H0_H0 ;  /* 0x20000016ff167230 */ /* 0x000fca0000004100 */
[----:B------:R-:W-:-:S04]  /*4660*/  FMUL R22, R22, R7 ;  /* 0x0000000716167220 */ /* 0x000fc80000400000 */
[----:B------:R-:W-:Y:S01]  /*4670*/  FFMA R22, R21, R6, R22 ;  /* 0x0000000615167223 */ /* 0x000fe20000000016 */
[----:B------:R-:W-:-:S04]  /*4680*/  @!P2 IMAD R21, R9, 0x180, RZ ;  /* 0x000001800915a824 */ /* 0x000fc800078e02ff */
[----:B-1----:R-:W-:Y:S02]  /*4690*/  F2FP.SATFINITE.E4M3.F32.PACK_AB_MERGE_C R33, RZ, R22, RZ ;  /* 0x00000016ff21723e */ /* 0x002fe400048070ff */
[--C-:B------:R-:W-:Y:S02]  /*46a0*/  @!P2 IADD3.X R27, R37, R27, R21.reuse, P3, !PT ;  /* 0x0000001b251ba210 */ /* 0x100fe40001ffe415 */
[----:B------:R-:W-:Y:S01]  /*46b0*/  PRMT R21, RZ, 0x7610, R21 ;  /* 0x00007610ff157816 */ /* 0x000fe20000000015 */
[----:B------:R-:W0:Y:S02]  /*46c0*/  @!P0 LDC.64 R36, c[0x0][0x5c0] ;  /* 0x00017000ff248b82 */ /* 0x000e240000000a00 */
[----:B------:R1:W-:Y:S04]  /*46d0*/  @!P2 STG.E.U8 desc[UR16][R26.64+0x8], R33 ;  /* 0x000008211a00a986 */ /* 0x0003e8000c101110 */
[----:B------:R2:W3:Y:S01]  /*46e0*/  @!P0 LDG.E.U8 R21, desc[UR16][R34.64+0x9] ;  /* 0x0000091022158981 */ /* 0x0004e2000c1e1100 */
[----:B------:R-:W-:Y:S01]  /*46f0*/  ISETP.LT.OR P2, PT, R24, 0x9, !P1 ;  /* 0x000000091800780c */ /* 0x000fe20004f41670 */
[----:B-1----:R-:W-:-:S02]  /*4700*/  @!P0 IMAD.MOV.U32 R26, RZ, RZ, R16 ;  /* 0x000000ffff1a8224 */ /* 0x002fc400078e0010 */
[----:B------:R-:W-:Y:S02]  /*4710*/  @!P0 IMAD.MOV.U32 R27, RZ, RZ, R25 ;  /* 0x000000ffff1b8224 */ /* 0x000fe400078e0019 */
[----:B------:R-:W-:-:S08]  /*4720*/  @!P0 IMAD.WIDE.U32 R30, R8, 0x180, R26 ;  /* 0x00000180081e8825 */ /* 0x000fd000078e001a */
[----:B--2---:R-:W1:Y:S01]  /*4730*/  @!P2 LDC.64 R34, c[0x0][0x5c0] ;  /* 0x00017000ff22ab82 */ /* 0x004e620000000a00 */
[----:B---3--:R-:W-:-:S04]  /*4740*/  LOP3.LUT R21, R21, 0xff, RZ, 0xc0, !PT ;  /* 0x000000ff15157812 */ /* 0x008fc800078ec0ff */
[----:B------:R-:W-:-:S05]  /*4750*/  F2FP.F16.E4M3.UNPACK_B R21, R21 ;  /* 0x00000015ff15723e */ /* 0x000fca00020006ff */
[----:B------:R-:W-:-:S05]  /*4760*/  HADD2.F32 R22, -RZ, R21.H0_H0 ;  /* 0x20000015ff167230 */ /* 0x000fca0000004100 */
[----:B------:R-:W-:-:S04]  /*4770*/  FMUL R21, R22, R7 ;  /* 0x0000000716157220 */ /* 0x000fc80000400000 */
[----:B------:R-:W-:Y:S01]  /*4780*/  FFMA R22, R20, R6, R21 ;  /* 0x0000000614167223 */ /* 0x000fe20000000015 */
[----:B------:R-:W-:Y:S01]  /*4790*/  @!P0 IMAD R21, R9, 0x180, RZ ;  /* 0x0000018009158824 */ /* 0x000fe200078e02ff */
[----:B0-----:R-:W-:-:S04]  /*47a0*/  @!P0 IADD3 R20, P3, R30, R36, RZ ;  /* 0x000000241e148210 */ /* 0x001fc80007f7e0ff */
[----:B------:R-:W-:Y:S02]  /*47b0*/  @!P0 IADD3.X R21, R37, R31, R21, P3, !PT ;  /* 0x0000001f25158210 */ /* 0x000fe40001ffe415 */
[----:B------:R-:W-:Y:S02]  /*47c0*/  F2FP.SATFINITE.E4M3.F32.PACK_AB_MERGE_C R31, RZ, R22, RZ ;  /* 0x00000016ff1f723e */ /* 0x000fe400048070ff */
[----:B------:R-:W-:-:S03]  /*47d0*/  PRMT R22, RZ, 0x7610, R22 ;  /* 0x00007610ff167816 */ /* 0x000fc60000000016 */
[----:B------:R0:W-:Y:S04]  /*47e0*/  @!P0 STG.E.U8 desc[UR16][R20.64+0x9], R31 ;  /* 0x0000091f14008986 */ /* 0x0001e8000c101110 */
[----:B------:R-:W2:Y:S01]  /*47f0*/  @!P2 LDG.E.U8 R22, desc[UR16][R28.64+0x8] ;  /* 0x000008101c16a981 */ /* 0x000ea2000c1e1100 */
[----:B------:R-:W-:Y:S01]  /*4800*/  @!P2 IMAD R33, R9, 0x180, RZ ;  /* 0x000001800921a824 */ /* 0x000fe200078e02ff */
[----:B------:R-:W-:Y:S01]  /*4810*/  ISETP.LT.OR P1, PT, R24, 0xa, !P1 ;  /* 0x0000000a1800780c */ /* 0x000fe20004f21670 */
[----:B------:R-:W-:Y:S01]  /*4820*/  BSSY B1, `(.L_x_34) ;  /* 0x0000011000017945 */ /* 0x000fe20003800000 */
[----:B0-----:R-:W-:Y:S02]  /*4830*/  @!P2 IMAD.MOV.U32 R20, RZ, RZ, R16 ;  /* 0x000000ffff14a224 */ /* 0x001fe400078e0010 */
[----:B------:R-:W-:-:S02]  /*4840*/  @!P2 IMAD.MOV.U32 R21, RZ, RZ, R25 ;  /* 0x000000ffff15a224 */ /* 0x000fc400078e0019 */
[----:B------:R-:W-:-:S04]  /*4850*/  @!P2 IMAD.WIDE.U32 R26, R8, 0x180, R20 ;  /* 0x00000180081aa825 */ /* 0x000fc800078e0014 */
[----:B------:R-:W-:Y:S01]  /*4860*/  @!P2 IMAD.IADD R33, R27, 0x1, R33 ;  /* 0x000000011b21a824 */ /* 0x000fe200078e0221 */
[----:B-1----:R-:W-:-:S04]  /*4870*/  @!P2 IADD3 R26, P0, P3, R26, R34, R15 ;  /* 0x000000221a1aa210 */ /* 0x002fc80007b1e00f */
[----:B------:R-:W-:Y:S02]  /*4880*/  @!P2 IADD3.X R27, R33, R35, R12, P0, P3 ;  /* 0x00000023211ba210 */ /* 0x000fe400007e640c */
[----:B--2---:R-:W-:-:S04]  /*4890*/  LOP3.LUT R22, R22, 0xff, RZ, 0xc0, !PT ;  /* 0x000000ff16167812 */ /* 0x004fc800078ec0ff */
[----:B------:R-:W-:-:S05]  /*48a0*/  F2FP.F16.E4M3.UNPACK_B R22, R22 ;  /* 0x00000016ff16723e */ /* 0x000fca00020006ff */
[----:B------:R-:W-:-:S05]  /*48b0*/  HADD2.F32 R22, -RZ, R22.H0_H0 ;  /* 0x20000016ff167230 */ /* 0x000fca0000004100 */
[----:B------:R-:W-:-:S04]  /*48c0*/  FMUL R22, R22, R7 ;  /* 0x0000000716167220 */ /* 0x000fc80000400000 */
[----:B------:R-:W-:Y:S01]  /*48d0*/  FFMA R22, R19, R6, R22 ;  /* 0x0000000613167223 */ /* 0x000fe20000000016 */
[----:B------:R-:W-:-:S04]  /*48e0*/  PRMT R19, RZ, 0x7610, R19 ;  /* 0x00007610ff137816 */ /* 0x000fc80000000013 */
[----:B------:R-:W-:-:S05]  /*48f0*/  F2FP.SATFINITE.E4M3.F32.PACK_AB_MERGE_C R21, RZ, R22, RZ ;  /* 0x00000016ff15723e */ /* 0x000fca00048070ff */
[----:B------:R0:W-:Y:S01]  /*4900*/  @!P2 STG.E.U8 desc[UR16][R26.64+0x8], R21 ;  /* 0x000008151a00a986 */ /* 0x0001e2000c101110 */
[----:B------:R-:W-:Y:S05]  /*4910*/  @P1 BRA `(.L_x_35) ;  /* 0x0000000000041947 */ /* 0x000fea0003800000 */
[----:B------:R1:W5:Y:S02]  /*4920*/  LDG.E.U8 R19, desc[UR16][R28.64+0x9] ;  /* 0x000009101c137981 */ /* 0x000364000c1e1100 */
.L_x_35:
[----:B------:R-:W-:Y:S05]  /*4930*/  BSYNC B1 ;  /* 0x0000000000017941 */ /* 0x000fea0003800000 */
.L_x_34:
[----:B------:R-:W-:Y:S05]  /*4940*/  @P1 BRA `(.L_x_36) ;  /* 0x0000001400681947 */ /* 0x000fea0003800000 */
[----:B-----5:R-:W-:Y:S01]  /*4950*/  LOP3.LUT R19, R19, 0xff, RZ, 0xc0, !PT ;  /* 0x000000ff13137812 */ /* 0x020fe200078ec0ff */
[----:B------:R-:W-:Y:S01]  /*4960*/  IMAD.MOV.U32 R24, RZ, RZ, R16 ;  /* 0x000000ffff187224 */ /* 0x000fe200078e0010 */
[----:B------:R-:W-:Y:S01]  /*4970*/  ULDC.64 UR6, c[0x0][0x5c0] ;  /* 0x0001700000067ab9 */ /* 0x000fe20000000a00 */
[----:B------:R-:W-:Y:S01]  /*4980*/  IMAD R17, R9, 0x180, RZ ;  /* 0x0000018009117824 */ /* 0x000fe200078e02ff */
[----:B------:R-:W-:Y:S01]  /*4990*/  F2FP.F16.E4M3.UNPACK_B R19, R19 ;  /* 0x00000013ff13723e */ /* 0x000fe200020006ff */
[----:B------:R-:W-:-:S04]  /*49a0*/  IMAD.WIDE.U32 R24, R8, 0x180, R24 ;  /* 0x0000018008187825 */ /* 0x000fc800078e0018 */
[----:B------:R-:W-:Y:S01]  /*49b0*/  HADD2.F32 R16, -RZ, R19.H0_H0 ;  /* 0x20000013ff107230 */ /* 0x000fe20000004100 */
[----:B------:R-:W-:Y:S01]  /*49c0*/  IADD3 R24, P0, P1, R24, UR6, R15 ;  /* 0x0000000618187c10 */ /* 0x000fe2000f91e00f */
[----:B------:R-:W-:-:S03]  /*49d0*/  IMAD.IADD R17, R25, 0x1, R17 ;  /* 0x0000000119117824 */ /* 0x000fc600078e0211 */
[----:B------:R-:W-:Y:S02]  /*49e0*/  FMUL R9, R16, R7 ;  /* 0x0000000710097220 */ /* 0x000fe40000400000 */
[----:B------:R-:W-:Y:S02]  /*49f0*/  IADD3.X R25, R17, UR7, R12, P0, P1 ;  /* 0x0000000711197c10 */ /* 0x000fe400087e240c */
[----:B------:R-:W-:-:S05]  /*4a00*/  FFMA R9, R18, R6, R9 ;  /* 0x0000000612097223 */ /* 0x000fca0000000009 */
[----:B------:R-:W-:-:S05]  /*4a10*/  F2FP.SATFINITE.E4M3.F32.PACK_AB_MERGE_C R9, RZ, R9, RZ ;  /* 0x00000009ff09723e */ /* 0x000fca00048070ff */
[----:B------:R2:W-:Y:S01]  /*4a20*/  STG.E.U8 desc[UR16][R24.64+0x9], R9 ;  /* 0x0000090918007986 */ /* 0x0005e2000c101110 */
[----:B------:R-:W-:Y:S05]  /*4a30*/  BRA `(.L_x_36) ;  /* 0x00000014002c7947 */ /* 0x000fea0003800000 */
.L_x_33:
[----:B------:R-:W-:Y:S01]  /*4a40*/  ISETP.GE.AND P0, PT, R26, 0x9, PT ;  /* 0x000000091a00780c */ /* 0x000fe20003f06270 */
[-C--:B--2---:R-:W-:Y:S01]  /*4a50*/  FMUL R83, R83, R6.reuse ;  /* 0x0000000653537220 */ /* 0x084fe20000400000 */
[-C--:B------:R-:W-:Y:S01]  /*4a60*/  FMUL R80, R80, R6.reuse ;  /* 0x0000000650507220 */ /* 0x080fe20000400000 */
[-C--:B------:R-:W-:Y:S01]  /*4a70*/  FMUL R81, R81, R6.reuse ;  /* 0x0000000651517220 */ /* 0x080fe20000400000 */
[----:B------:R-:W-:Y:S01]  /*4a80*/  ISETP.LT.OR P5, PT, R24, 0x1, !P0 ;  /* 0x000000011800780c */ /* 0x000fe200047a1670 */
[-C--:B------:R-:W-:Y:S01]  /*4a90*/  FMUL R78, R78, R6.reuse ;  /* 0x000000064e4e7220 */ /* 0x080fe20000400000 */
[C---:B------:R-:W-:Y:S01]  /*4aa0*/  ISETP.LT.OR P4, PT, R24.reuse, 0x2, !P0 ;  /* 0x000000021800780c */ /* 0x040fe20004781670 */
[-C--:B------:R-:W-:Y:S01]  /*4ab0*/  FMUL R79, R79, R6.reuse ;  /* 0x000000064f4f7220 */ /* 0x080fe20000400000 */
[----:B------:R-:W-:Y:S01]  /*4ac0*/  ISETP.LT.OR P3, PT, R24, 0x9, !P0 ;  /* 0x000000091800780c */ /* 0x000fe20004761670 */
[-C--:B------:R-:W-:Y:S01]  /*4ad0*/  FMUL R76, R76, R6.reuse ;  /* 0x000000064c4c7220 */ /* 0x080fe20000400000 */
[----:B------:R-:W-:Y:S01]  /*4ae0*/  ISETP.LT.OR P2, PT, R24, 0xa, !P0 ;  /* 0x0000000a1800780c */ /* 0x000fe20004741670 */
[-C--:B------:R-:W-:Y:S01]  /*4af0*/  FMUL R77, R77, R6.reuse ;  /* 0x000000064d4d7220 */ /* 0x080fe20000400000 */
[----:B------:R-:W-:Y:S01]  /*4b00*/  P2R R54, PR, RZ, 0x8 ;  /* 0x00000008ff367803 */ /* 0x000fe20000000000 */
[-C--:B------:R-:W-:Y:S01]  /*4b10*/  FMUL R74, R74, R6.reuse ;  /* 0x000000064a4a7220 */ /* 0x080fe20000400000 */
[----:B------:R-:W-:Y:S01]  /*4b20*/  P2R R105, PR, RZ, 0x4 ;  /* 0x00000004ff697803 */ /* 0x000fe20000000000 */
[-C--:B------:R-:W-:Y:S01]  /*4b30*/  FMUL R75, R75, R6.reuse ;  /* 0x000000064b4b7220 */ /* 0x080fe20000400000 */
[----:B------:R-:W-:Y:S01]  /*4b40*/  P2R R104, PR, RZ, 0x20 ;  /* 0x00000020ff687803 */ /* 0x000fe20000000000 */
[----:B------:R-:W0:Y:S01]  /*4b50*/  @!P5 LDC.64 R50, c[0x0][0x5c0] ;  /* 0x00017000ff32db82 */ /* 0x000e220000000a00 */
[----:B------:R-:W-:Y:S01]  /*4b60*/  P2R R27, PR, RZ, 0x10 ;  /* 0x00000010ff1b7803 */ /* 0x000fe20000000000 */
[-C--:B------:R-:W-:Y:S01]  /*4b70*/  FMUL R72, R72, R6.reuse ;  /* 0x0000000648487220 */ /* 0x080fe20000400000 */
[----:B------:R-:W-:Y:S01]  /*4b80*/  F2FP.SATFINITE.E4M3.F32.PACK_AB_MERGE_C R83, RZ, R83, RZ ;  /* 0x00000053ff53723e */ /* 0x000fe200048070ff */
[-C--:B------:R-:W-:Y:S01]  /*4b90*/  FMUL R73, R73, R6.reuse ;  /* 0x0000000649497220 */ /* 0x080fe20000400000 */
[----:B------:R-:W-:Y:S01]  /*4ba0*/  F2FP.SATFINITE.E4M3.F32.PACK_AB_MERGE_C R81, RZ, R81, RZ ;  /* 0x00000051ff51723e */ /* 0x000fe200048070ff */
[-C--:B------:R-:W-:Y:S01]  /*4bb0*/  FMUL R70, R70, R6.reuse ;  /* 0x0000000646467220 */ /* 0x080fe20000400000 */
[----:B------:R-:W-:Y:S01]  /*4bc0*/  F2FP.SATFINITE.E4M3.F32.PACK_AB_MERGE_C R79, RZ, R79, RZ ;  /* 0x0000004fff4f723e */ /* 0x000fe200048070ff */
[----:B------:R-:W1:Y:S01]  /*4bd0*/  @!P4 LDC.64 R48, c[0x0][0x5c0] ;  /* 0x00017000ff30cb82 */ /* 0x000e620000000a00 */
[----:B------:R-:W-:Y:S01]  /*4be0*/  F2FP.SATFINITE.E4M3.F32.PACK_AB_MERGE_C R77, RZ, R77, RZ ;  /* 0x0000004dff4d723e */ /* 0x000fe200048070ff */
[-C--:B------:R-:W-:Y:S01]  /*4bf0*/  FMUL R71, R71, R6.reuse ;  /* 0x0000000647477220 */ /* 0x080fe20000400000 */
[----:B------:R-:W-:Y:S01]  /*4c00*/  F2FP.SATFINITE.E4M3.F32.PACK_AB_MERGE_C R75, RZ, R75, RZ ;  /* 0x0000004bff4b723e */ /* 0x000fe200048070ff */
[-C--:B------:R-:W-:Y:S01]  /*4c10*/  FMUL R68, R68, R6.reuse ;  /* 0x0000000644447220 */ /* 0x080fe20000400000 */
[----:B------:R-:W-:Y:S01]  /*4c20*/  F2FP.SATFINITE.E4M3.F32.PACK_AB_MERGE_C R73, RZ, R73, RZ ;  /* 0x00000049ff49723e */ /* 0x000fe200048070ff */
[-C--:B------:R-:W-:Y:S01]  /*4c30*/  FMUL R69, R69, R6.reuse ;  /* 0x0000000645457220 */ /* 0x080fe20000400000 */
[----:B------:R-:W-:Y:S01]  /*4c40*/  F2FP.SATFINITE.E4M3.F32.PACK_AB_MERGE_C R71, RZ, R71, RZ ;  /* 0x00000047ff47723e */ /* 0x000fe200048070ff */
[----:B------:R-:W2:Y:S01]  /*4c50*/  @!P3 LDC.64 R46, c[0x0][0x5c0] ;  /* 0x00017000ff2ebb82 */ /* 0x000ea20000000a00 */
[-C--:B------:R-:W-:Y:S01]  /*4c60*/  FMUL R66, R66, R6.reuse ;  /* 0x0000000642427220 */ /* 0x080fe20000400000 */
[-C--:B------:R-:W-:Y:S01]  /*4c70*/  FMUL R67, R67, R6.reuse ;  /* 0x0000000643437220 */ /* 0x080fe20000400000 */
[----:B------:R-:W-:Y:S01]  /*4c80*/  F2FP.SATFINITE.E4M3.F32.PACK_AB_MERGE_C R69, RZ, R69, RZ ;  /* 0x00000045ff45723e */ /* 0x000fe200048070ff */
[-C--:B------:R-:W-:Y:S01]  /*4c90*/  FMUL R64, R64, R6.reuse ;  /* 0x0000000640407220 */ /* 0x080fe20000400000 */
[-C--:B------:R-:W-:Y:S01]  /*4ca0*/  FMUL R65, R65, R6.reuse ;  /* 0x0000000641417220 */ /* 0x080fe20000400000 */
[----:B------:R-:W-:Y:S01]  /*4cb0*/  FMUL R62, R62, R6 ;  /* 0x000000063e3e7220 */ /* 0x000fe20000400000 */
[----:B------:R-:W-:Y:S01]  /*4cc0*/  F2FP.SATFINITE.E4M3.F32.PACK_AB_MERGE_C R67, RZ, R67, RZ ;  /* 0x00000043ff43723e */ /* 0x000fe200048070ff */
[----:B------:R-:W3:Y:S01]  /*4cd0*/  @!P2 LDC.64 R44, c[0x0][0x5c0] ;  /* 0x00017000ff2cab82 */ /* 0x000ee20000000a00 */
[--C-:B0-----:R-:W-:Y:S01]  /*4ce0*/  @!P5 IADD3 R50, P0, P1, R16, R50, R15.reuse ;  /* 0x000000321032d210 */ /* 0x101fe2000791e00f */
[-C--:B------:R-:W-:Y:S01]  /*4cf0*/  FMUL R63, R63, R6.reuse ;  /* 0x000000063f3f7220 */ /* 0x080fe20000400000 */
[----:B------:R-:W-:Y:S01]  /*4d00*/  F2FP.SATFINITE.E4M3.F32.PACK_AB_MERGE_C R65, RZ, R65, RZ ;  /* 0x00000041ff41723e */ /* 0x000fe200048070ff */
[-C--:B------:R-:W-:Y:S01]  /*4d10*/  FMUL R60, R60, R6.reuse ;  /* 0x000000063c3c7220 */ /* 0x080fe20000400000 */
[--C-:B------:R-:W-:Y:S01]  /*4d20*/  @!P5 IADD3.X R51, R25, R51, R12.reuse, P0, P1 ;  /* 0x000000331933d210 */ /* 0x100fe200007e240c */
[-C--:B------:R-:W-:Y:S01]  /*4d30*/  FMUL R61, R61, R6.reuse ;  /* 0x000000063d3d7220 */ /* 0x080fe20000400000 */
[----:B------:R-:W-:Y:S01]  /*4d40*/  F2FP.SATFINITE.E4M3.F32.PACK_AB_MERGE_C R63, RZ, R63, RZ ;  /* 0x0000003fff3f723e */ /* 0x000fe200048070ff */
[----:B------:R-:W-:Y:S01]  /*4d50*/  FMUL R58, R58, R6 ;  /* 0x000000063a3a7220 */ /* 0x000fe20000400000 */
[--C-:B-1----:R-:W-:Y:S01]  /*4d60*/  @!P4 IADD3 R48, P0, P1, R16, R48, R15.reuse ;  /* 0x000000301030c210 */ /* 0x102fe2000791e00f */
[-C--:B------:R-:W-:Y:S01]  /*4d70*/  FMUL R59, R59, R6.reuse ;  /* 0x000000063b3b7220 */ /* 0x080fe20000400000 */
[----:B------:R-:W-:Y:S01]  /*4d80*/  F2FP.SATFINITE.E4M3.F32.PACK_AB_MERGE_C R61, RZ, R61, RZ ;  /* 0x0000003dff3d723e */ /* 0x000fe200048070ff */
[-C--:B------:R-:W-:Y:S01]  /*4d90*/  FMUL R56, R56, R6.reuse ;  /* 0x0000000638387220 */ /* 0x080fe20000400000 */
[----:B------:R-:W-:Y:S01]  /*4da0*/  @!P4 IADD3.X R49, R25, R49, R12, P0, P1 ;  /* 0x000000311931c210 */ /* 0x000fe200007e240c */
[----:B------:R-:W-:Y:S01]  /*4db0*/  FMUL R57, R57, R6 ;  /* 0x0000000639397220 */ /* 0x000fe20000400000 */
[----:B------:R-:W-:Y:S01]  /*4dc0*/  F2FP.SATFINITE.E4M3.F32.PACK_AB_MERGE_C R59, RZ, R59, RZ ;  /* 0x0000003bff3b723e */ /* 0x000fe200048070ff */
[----:B------:R-:W-:Y:S01]  /*4dd0*/  BSSY B1, `(.L_x_37) ;  /* 0x00000d6000017945 */ /* 0x000fe20003800000 */
[----:B--2---:R-:W-:-:S02]  /*4de0*/  @!P3 IADD3 R46, P0, P1, R16, R46, R15 ;  /* 0x0000002e102eb210 */ /* 0x004fc4000791e00f */
[----:B------:R-:W-:Y:S02]  /*4df0*/  F2FP.SATFINITE.E4M3.F32.PACK_AB_MERGE_C R57, RZ, R57, RZ ;  /* 0x00000039ff39723e */ /* 0x000fe400048070ff */
[----:B------:R-:W-:Y:S02]  /*4e00*/  @!P3 IADD3.X R47, R25, R47, R12, P0, P1 ;  /* 0x0000002f192fb210 */ /* 0x000fe400007e240c */
[----:B---3--:R-:W-:-:S04]  /*4e10*/  @!P2 IADD3 R44, P0, P1, R16, R44, R15 ;  /* 0x0000002c102ca210 */ /* 0x008fc8000791e00f */
[----:B------:R-:W-:Y:S02]  /*4e20*/  @!P2 IADD3.X R45, R25, R45, R12, P0, P1 ;  /* 0x0000002d192da210 */ /* 0x000fe400007e240c */
[----:B------:R-:W-:-:S04]  /*4e30*/  ISETP.GE.AND P0, PT, R26, 0x81, PT ;  /* 0x000000811a00780c */ /* 0x000fc80003f06270 */
[----:B------:R-:W-:-:S04]  /*4e40*/  ISETP.LT.OR P3, PT, R24, 0x1, !P0 ;  /* 0x000000011800780c */ /* 0x000fc80004761670 */
[----:B------:R-:W-:-:S09]  /*4e50*/  P2R R106, PR, RZ, 0x8 ;  /* 0x00000008ff6a7803 */ /* 0x000fd20000000000 */
[----:B------:R-:W0:Y:S02]  /*4e60*/  @!P3 LDC.64 R42, c[0x0][0x5c0] ;  /* 0x00017000ff2abb82 */ /* 0x000e240000000a00 */
[----:B0-----:R-:W-:-:S04]  /*4e70*/  @!P3 IADD3 R42, P1, P2, R16, R42, R13 ;  /* 0x0000002a102ab210 */ /* 0x001fc80007a3e00d */
[----:B------:R-:W-:Y:S02]  /*4e80*/  @!P3 IADD3.X R43, R25, R43, R10, P1, P2 ;  /* 0x0000002b192bb210 */ /* 0x000fe40000fe440a */
        /* <DEDUP_REMOVED lines=37> */
[C---:B------:R-:W-:Y:S02]  /*50e0*/  ISETP.LT.OR P2, PT, R24.reuse, 0x1, !P3 ;  /* 0x000000011800780c */ /* 0x040fe40005f41670 */
[C---:B------:R-:W-:Y:S02]  /*50f0*/  ISETP.LT.OR P5, PT, R24.reuse, 0x2, !P3 ;  /* 0x000000021800780c */ /* 0x040fe40005fa1670 */
[C---:B------:R-:W-:Y:S02]  /*5100*/  ISETP.LT.OR P4, PT, R24.reuse, 0x9, !P3 ;  /* 0x000000091800780c */ /* 0x040fe40005f81670 */
[----:B------:R-:W-:Y:S02]  /*5110*/  P2R R102, PR, RZ, 0x20 ;  /* 0x00000020ff667803 */ /* 0x000fe40000000000 */
[----:B------:R-:W-:Y:S02]  /*5120*/  ISETP.LT.OR P3, PT, R24, 0xa, !P3 ;  /* 0x0000000a1800780c */ /* 0x000fe40005f61670 */
[----:B------:R-:W-:-:S02]  /*5130*/  P2R R108, PR, RZ, 0x4 ;  /* 0x00000004ff6c7803 */ /* 0x000fc40000000000 */
[----:B------:R-:W-:Y:S02]  /*5140*/  P2R R101, PR, RZ, 0x8 ;  /* 0x00000008ff657803 */ /* 0x000fe40000000000 */
[CCC-:B------:R-:W-:Y:S02]  /*5150*/  @!P2 IADD3 R85, P0, P1, R15.reuse, R16.reuse, R13.reuse ;  /* 0x000000100f55a210 */ /* 0x1c0fe4000791e00d */
[----:B------:R-:W-:Y:S02]  /*5160*/  P2R R103, PR, RZ, 0x10 ;  /* 0x00000010ff677803 */ /* 0x000fe40000000000 */
[----:B------:R-:W-:Y:S02]  /*5170*/  @!P2 IADD3.X R84, R12, R25, R10, P0, P1 ;  /* 0x000000190c54a210 */ /* 0x000fe400007e240a */
[----:B------:R-:W-:-:S04]  /*5180*/  @!P5 IADD3 R87, P0, P1, R15, R16, R13 ;  /* 0x000000100f57d210 */ /* 0x000fc8000791e00d */
[-CC-:B------:R-:W-:Y:S02]  /*5190*/  @!P5 IADD3.X R86, R12, R25.reuse, R10.reuse, P0, P1 ;  /* 0x000000190c56d210 */ /* 0x180fe400007e240a */
[----:B------:R-:W-:Y:S02]  /*51a0*/  ISETP.GE.AND P5, PT, R26, 0x109, PT ;  /* 0x000001091a00780c */ /* 0x000fe40003fa6270 */
[CCC-:B------:R-:W-:Y:S02]  /*51b0*/  @!P4 IADD3 R89, P0, P1, R15.reuse, R16.reuse, R13.reuse ;  /* 0x000000100f59c210 */ /* 0x1c0fe4000791e00d */
[----:B------:R-:W-:Y:S02]  /*51c0*/  ISETP.LT.OR P2, PT, R24, 0x1, !P5 ;  /* 0x000000011800780c */ /* 0x000fe40006f41670 */
[----:B------:R-:W-:Y:S02]  /*51d0*/  @!P4 IADD3.X R88, R12, R25, R10, P0, P1 ;  /* 0x000000190c58c210 */ /* 0x000fe400007e240a */
[----:B------:R-:W-:-:S02]  /*51e0*/  @!P3 IADD3 R91, P0, P1, R15, R16, R13 ;  /* 0x000000100f5bb210 */ /* 0x000fc4000791e00d */
[----:B------:R-:W-:Y:S02]  /*51f0*/  P2R R100, PR, RZ, 0x4 ;  /* 0x00000004ff647803 */ /* 0x000fe40000000000 */
[----:B------:R-:W-:Y:S02]  /*5200*/  @!P3 IADD3.X R90, R12, R25, R10, P0, P1 ;  /* 0x000000190c5ab210 */ /* 0x000fe400007e240a */
[----:B------:R-:W-:-:S03]  /*5210*/  ISETP.NE.AND P4, PT, R108, RZ, PT ;  /* 0x000000ff6c00720c */ /* 0x000fc60003f85270 */
[----:B------:R-:W-:-:S04]  /*5220*/  @!P2 IADD3 R93, P1, P0, R15, R16, R14 ;  /* 0x000000100f5da210 */ /* 0x000fc8000783e00e */
[----:B------:R-:W-:Y:S02]  /*5230*/  @!P2 IADD3.X R92, R12, R25, R11, P1, P0 ;  /* 0x000000190c5ca210 */ /* 0x000fe40000fe040b */
[----:B------:R-:W-:-:S04]  /*5240*/  ISETP.LT.OR P0, PT, R24, 0x2, !P5 ;  /* 0x000000021800780c */ /* 0x000fc80006f01670 */
[----:B------:R-:W-:-:S09]  /*5250*/  P2R R99, PR, RZ, 0x1 ;  /* 0x00000001ff637803 */ /* 0x000fd20000000000 */
[----:B------:R-:W-:-:S04]  /*5260*/  @!P0 IADD3 R95, P6, P1, R15, R16, R14 ;  /* 0x000000100f5f8210 */ /* 0x000fc800079de00e */
[----:B------:R-:W-:Y:S02]  /*5270*/  @!P0 IADD3.X R94, R12, R25, R11, P6, P1 ;  /* 0x000000190c5e8210 */ /* 0x000fe400037e240b */
[----:B------:R-:W-:Y:S02]  /*5280*/  ISETP.LT.OR P1, PT, R24, 0x9, !P5 ;  /* 0x000000091800780c */ /* 0x000fe40006f21670 */
[----:B------:R-:W-:Y:S02]  /*5290*/  ISETP.NE.AND P5, PT, R106, RZ, PT ;  /* 0x000000ff6a00720c */ /* 0x000fe40003fa5270 */
[----:B------:R-:W-:-:S09]  /*52a0*/  P2R R98, PR, RZ, 0x2 ;  /* 0x00000002ff627803 */ /* 0x000fd20000000000 */
[----:B------:R-:W-:-:S04]  /*52b0*/  @!P1 IADD3 R97, P0, P6, R15, R16, R14 ;  /* 0x000000100f619210 */ /* 0x000fc80007e1e00e */
[----:B------:R-:W-:Y:S02]  /*52c0*/  @!P1 IADD3.X R96, R12, R25, R11, P0, P6 ;  /* 0x000000190c609210 */ /* 0x000fe400007ec40b */
[----:B------:R-:W-:Y:S02]  /*52d0*/  ISETP.GE.AND P0, PT, R26, 0x1, PT ;  /* 0x000000011a00780c */ /* 0x000fe40003f06270 */
[----:B------:R-:W-:Y:S02]  /*52e0*/  ISETP.NE.AND P1, PT, R27, RZ, PT ;  /* 0x000000ff1b00720c */ /* 0x000fe40003f25270 */
[----:B------:R-:W-:Y:S02]  /*52f0*/  ISETP.LT.OR P6, PT, R24, 0x1, !P0 ;  /* 0x000000011800780c */ /* 0x000fe400047c1670 */
[----:B------:R-:W-:-:S11]  /*5300*/  F2FP.SATFINITE.E4M3.F32.PACK_AB_MERGE_C R27, RZ, R80, RZ ;  /* 0x00000050ff1b723e */ /* 0x000fd600048070ff */
[----:B------:R-:W0:Y:S02]  /*5310*/  @!P6 LDC.64 R52, c[0x0][0x5c0] ;  /* 0x00017000ff34eb82 */ /* 0x000e240000000a00 */
[----:B0-----:R-:W-:-:S05]  /*5320*/  @!P6 IADD3 R52, P2, R16, R52, RZ ;  /* 0x000000341034e210 */ /* 0x001fca0007f5e0ff */
[----:B------:R-:W-:Y:S01]  /*5330*/  @!P6 IMAD.X R53, R25, 0x1, R53, P2 ;  /* 0x000000011935e824 */ /* 0x000fe200010e0635 */
[----:B------:R-:W-:-:S04]  /*5340*/  ISETP.NE.AND P2, PT, R54, RZ, PT ;  /* 0x000000ff3600720c */ /* 0x000fc80003f45270 */
[----:B------:R0:W-:Y:S01]  /*5350*/  @!P6 STG.E.U8 desc[UR16][R52.64], R83 ;  /* 0x000000533400e986 */ /* 0x0001e2000c101110 */
[----:B------:R-:W-:Y:S02]  /*5360*/  ISETP.LT.OR P6, PT, R24, 0x2, !P0 ;  /* 0x000000021800780c */ /* 0x000fe400047c1670 */
[----:B0-----:R-:W-:-:S11]  /*5370*/  F2FP.SATFINITE.E4M3.F32.PACK_AB_MERGE_C R83, RZ, R78, RZ ;  /* 0x0000004eff53723e */ /* 0x001fd600048070ff */
[----:B------:R-:W0:Y:S02]  /*5380*/  @!P6 LDC.64 R54, c[0x0][0x5c0] ;  /* 0x00017000ff36eb82 */ /* 0x000e240000000a00 */
[----:B0-----:R-:W-:-:S05]  /*5390*/  @!P6 IADD3 R54, P3, R16, R54, RZ ;  /* 0x000000361036e210 */ /* 0x001fca0007f7e0ff */
[----:B------:R-:W-:Y:S01]  /*53a0*/  @!P6 IMAD.X R55, R25, 0x1, R55, P3 ;  /* 0x000000011937e824 */ /* 0x000fe200018e0637 */
[----:B------:R-:W-:-:S04]  /*53b0*/  ISETP.NE.AND P3, PT, R105, RZ, PT ;  /* 0x000000ff6900720c */ /* 0x000fc80003f65270 */
[----:B------:R0:W-:Y:S01]  /*53c0*/  @!P6 STG.E.U8 desc[UR16][R54.64+0x1], R27 ;  /* 0x0000011b3600e986 */ /* 0x0001e2000c101110 */
[----:B------:R-:W-:Y:S02]  /*53d0*/  ISETP.NE.AND P6, PT, R104, RZ, PT ;  /* 0x000000ff6800720c */ /* 0x000fe40003fc5270 */
[----:B0-----:R-:W-:-:S11]  /*53e0*/  F2FP.SATFINITE.E4M3.F32.PACK_AB_MERGE_C R27, RZ, R76, RZ ;  /* 0x0000004cff1b723e */ /* 0x001fd600048070ff */
[----:B------:R-:W-:Y:S01]  /*53f0*/  @!P6 STG.E.U8 desc[UR16][R50.64], R81 ;  /* 0x000000513200e986 */ /* 0x000fe2000c101110 */
[----:B------:R-:W-:-:S03]  /*5400*/  ISETP.LT.OR P6, PT, R24, 0x9, !P0 ;  /* 0x000000091800780c */ /* 0x000fc600047c1670 */
[----:B------:R0:W-:Y:S10]  /*5410*/  @!P1 STG.E.U8 desc[UR16][R48.64+0x1], R83 ;  /* 0x0000015330009986 */ /* 0x0001f4000c101110 */
[----:B------:R-:W1:Y:S01]  /*5420*/  @!P6 LDC.64 R52, c[0x0][0x5c0] ;  /* 0x00017000ff34eb82 */ /* 0x000e620000000a00 */
[----:B0-----:R-:W-:-:S02]  /*5430*/  F2FP.SATFINITE.E4M3.F32.PACK_AB_MERGE_C R49, RZ, R74, RZ ;  /* 0x0000004aff31723e */ /* 0x001fc400048070ff */
[----:B-1----:R-:W-:-:S05]  /*5440*/  @!P6 IADD3 R52, P1, R16, R52, RZ ;  /* 0x000000341034e210 */ /* 0x002fca0007f3e0ff */
[----:B------:R-:W-:Y:S01]  /*5450*/  @!P6 IMAD.X R53, R25, 0x1, R53, P1 ;  /* 0x000000011935e824 */ /* 0x000fe200008e0635 */
[----:B------:R-:W-:-:S04]  /*5460*/  ISETP.NE.AND P1, PT, R98, RZ, PT ;  /* 0x000000ff6200720c */ /* 0x000fc80003f25270 */
[----:B------:R-:W-:Y:S01]  /*5470*/  @!P6 STG.E.U8 desc[UR16][R52.64+0x8], R79 ;  /* 0x0000084f3400e986 */ /* 0x000fe2000c101110 */
[----:B------:R-:W-:-:S13]  /*5480*/  ISETP.LT.OR P6, PT, R24, 0xa, !P0 ;  /* 0x0000000a1800780c */ /* 0x000fda00047c1670 */
[----:B------:R-:W0:Y:S02]  /*5490*/  @!P6 LDC.64 R50, c[0x0][0x5c0] ;  /* 0x00017000ff32eb82 */ /* 0x000e240000000a00 */
[----:B0-----:R-:W-:-:S05]  /*54a0*/  @!P6 IADD3 R50, P0, R16, R50, RZ ;  /* 0x000000321032e210 */ /* 0x001fca0007f1e0ff */
[----:B------:R-:W-:Y:S01]  /*54b0*/  @!P6 IMAD.X R51, R25, 0x1, R51, P0 ;  /* 0x000000011933e824 */ /* 0x000fe200000e0633 */
[----:B------:R-:W-:-:S04]  /*54c0*/  ISETP.NE.AND P0, PT, R99, RZ, PT ;  /* 0x000000ff6300720c */ /* 0x000fc80003f05270 */
[----:B------:R0:W-:Y:S01]  /*54d0*/  @!P6 STG.E.U8 desc[UR16][R50.64+0x9], R27 ;  /* 0x0000091b3200e986 */ /* 0x0001e2000c101110 */
[----:B------:R-:W-:-:S03]  /*54e0*/  ISETP.NE.AND P6, PT, R107, RZ, PT ;  /* 0x000000ff6b00720c */ /* 0x000fc60003fc5270 */
[----:B------:R-:W-:Y:S01]  /*54f0*/  @!P2 STG.E.U8 desc[UR16][R46.64+0x8], R77 ;  /* 0x0000084d2e00a986 */ /* 0x000fe2000c101110 */
[----:B------:R-:W-:-:S03]  /*5500*/  ISETP.NE.AND P2, PT, R100, RZ, PT ;  /* 0x000000ff6400720c */ /* 0x000fc60003f45270 */
[----:B------:R1:W-:Y:S01]  /*5510*/  @!P3 STG.E.U8 desc[UR16][R44.64+0x9], R49 ;  /* 0x000009312c00b986 */ /* 0x0003e2000c101110 */
[----:B------:R-:W-:Y:S01]  /*5520*/  ISETP.NE.AND P3, PT, R101, RZ, PT ;  /* 0x000000ff6500720c */ /* 0x000fe20003f65270 */
[----:B0-----:R-:W0:Y:S02]  /*5530*/  @!P4 LDC.64 R50, c[0x0][0x5c0] ;  /* 0x00017000ff32cb82 */ /* 0x001e240000000a00 */
[----:B------:R-:W-:Y:S01]  /*5540*/  @!P5 STG.E.U8 desc[UR16][R42.64], R75 ;  /* 0x0000004b2a00d986 */ /* 0x000fe2000c101110 */
[----:B------:R-:W-:Y:S02]  /*5550*/  ISETP.NE.AND P5, PT, R102, RZ, PT ;  /* 0x000000ff6600720c */ /* 0x000fe40003fa5270 */
[----:B------:R-:W-:-:S05]  /*5560*/  F2FP.SATFINITE.E4M3.F32.PACK_AB_MERGE_C R27, RZ, R72, RZ ;  /* 0x00000048ff1b723e */ /* 0x000fca00048070ff */
[----:B------:R2:W-:Y:S06]  /*5570*/  @!P6 STG.E.U8 desc[UR16][R40.64+0x1], R27 ;  /* 0x0000011b2800e986 */ /* 0x0005ec000c101110 */
[----:B-1----:R-:W1:Y:S01]  /*5580*/  @!P5 LDC.64 R44, c[0x0][0x5c0] ;  /* 0x00017000ff2cdb82 */ /* 0x002e620000000a00 */
[----:B--2---:R-:W-:Y:S02]  /*5590*/  F2FP.SATFINITE.E4M3.F32.PACK_AB_MERGE_C R27, RZ, R70, RZ ;  /* 0x00000046ff1b723e */ /* 0x004fe400048070ff */
[----:B0-----:R-:W-:-:S05]  /*55a0*/  @!P4 IADD3 R46, P6, R85, R50, RZ ;  /* 0x00000032552ec210 */ /* 0x001fca0007fde0ff */
[----:B------:R-:W-:-:S05]  /*55b0*/  @!P4 IMAD.X R47, R84, 0x1, R51, P6 ;  /* 0x00000001542fc824 */ /* 0x000fca00030e0633 */
[----:B------:R-:W-:Y:S01]  /*55c0*/  @!P4 STG.E.U8 desc[UR16][R46.64], R73 ;  /* 0x000000492e00c986 */ /* 0x000fe2000c101110 */
[----:B------:R-:W-:Y:S02]  /*55d0*/  ISETP.NE.AND P4, PT, R103, RZ, PT ;  /* 0x000000ff6700720c */ /* 0x000fe40003f85270 */
[----:B-1----:R-:W-:-:S05]  /*55e0*/  @!P5 IADD3 R42, P6, R87, R44, RZ ;  /* 0x0000002c572ad210 */ /* 0x002fca0007fde0ff */
[----:B------:R-:W-:Y:S01]  /*55f0*/  @!P5 IMAD.X R43, R86, 0x1, R45, P6 ;  /* 0x00000001562bd824 */ /* 0x000fe200030e062d */
[----:B------:R-:W-:Y:S02]  /*5600*/  ISETP.NE.AND P6, PT, R110, RZ, PT ;  /* 0x000000ff6e00720c */ /* 0x000fe40003fc5270 */
[----:B------:R-:W-:-:S03]  /*5610*/  F2FP.SATFINITE.E4M3.F32.PACK_AB_MERGE_C R45, RZ, R68, RZ ;  /* 0x00000044ff2d723e */ /* 0x000fc600048070ff */
[----:B------:R-:W0:Y:S01]  /*5620*/  @!P4 LDC.64 R40, c[0x0][0x5c0] ;  /* 0x00017000ff28cb82 */ /* 0x000e220000000a00 */
[----:B------:R1:W-:Y:S01]  /*5630*/  @!P5 STG.E.U8 desc[UR16][R42.64+0x1], R27 ;  /* 0x0000011b2a00d986 */ /* 0x0003e2000c101110 */
[----:B------:R-:W-:-:S06]  /*5640*/  ISETP.NE.AND P5, PT, R109, RZ, PT ;  /* 0x000000ff6d00720c */ /* 0x000fcc0003fa5270 */
[----:B-1----:R-:W1:Y:S01]  /*5650*/  @!P3 LDC.64 R42, c[0x0][0x5c0] ;  /* 0x00017000ff2abb82 */ /* 0x002e620000000a00 */
[----:B------:R-:W-:-:S06]  /*5660*/  F2FP.SATFINITE.E4M3.F32.PACK_AB_MERGE_C R27, RZ, R66, RZ ;  /* 0x00000042ff1b723e */ /* 0x000fcc00048070ff */
[----:B------:R-:W-:Y:S04]  /*5670*/  @!P5 STG.E.U8 desc[UR16][R38.64+0x8], R71 ;  /* 0x000008472600d986 */ /* 0x000fe8000c101110 */
[----:B------:R2:W-:Y:S01]  /*5680*/  @!P6 STG.E.U8 desc[UR16][R36.64+0x9], R45 ;  /* 0x0000092d2400e986 */ /* 0x0005e2000c101110 */
[----:B------:R-:W-:Y:S02]  /*5690*/  ISETP.NE.AND P6, PT, R114, RZ, PT ;  /* 0x000000ff7200720c */ /* 0x000fe40003fc5270 */
[----:B0-----:R-:W-:-:S05]  /*56a0*/  @!P4 IADD3 R40, P5, R89, R40, RZ ;  /* 0x000000285928c210 */ /* 0x001fca0007fbe0ff */
[----:B------:R-:W-:Y:S01]  /*56b0*/  @!P4 IMAD.X R41, R88, 0x1, R41, P5 ;  /* 0x000000015829c824 */ /* 0x000fe200028e0629 */
[----:B------:R-:W-:Y:S01]  /*56c0*/  ISETP.NE.AND P5, PT, R113, RZ, PT ;  /* 0x000000ff7100720c */ /* 0x000fe20003fa5270 */
[----:B--2---:R-:W0:Y:S03]  /*56d0*/  @!P2 LDC.64 R36, c[0x0][0x5c0] ;  /* 0x00017000ff24ab82 */ /* 0x004e260000000a00 */
[----:B------:R2:W-:Y:S01]  /*56e0*/  @!P4 STG.E.U8 desc[UR16][R40.64+0x8], R69 ;  /* 0x000008452800c986 */ /* 0x0005e2000c101110 */
[----:B-1----:R-:W-:-:S05]  /*56f0*/  @!P3 IADD3 R38, P4, R91, R42, RZ ;  /* 0x0000002a5b26b210 */ /* 0x002fca0007f9e0ff */
[----:B------:R-:W-:Y:S01]  /*5700*/  @!P3 IMAD.X R39, R90, 0x1, R43, P4 ;  /* 0x000000015a27b824 */ /* 0x000fe200020e062b */
[----:B------:R-:W-:Y:S01]  /*5710*/  ISETP.NE.AND P4, PT, R112, RZ, PT ;  /* 0x000000ff7000720c */ /* 0x000fe20003f85270 */
[----:B------:R-:W1:Y:S01]  /*5720*/  @!P0 LDC.64 R42, c[0x0][0x5c0] ;  /* 0x00017000ff2a8b82 */ /* 0x000e620000000a00 */
[----:B--2---:R-:W-:Y:S02]  /*5730*/  F2FP.SATFINITE.E4M3.F32.PACK_AB_MERGE_C R41, RZ, R64, RZ ;  /* 0x00000040ff29723e */ /* 0x004fe400048070ff */
[----:B------:R2:W-:Y:S01]  /*5740*/  @!P3 STG.E.U8 desc[UR16][R38.64+0x9], R27 ;  /* 0x0000091b2600b986 */ /* 0x0005e2000c101110 */
[----:B------:R-:W-:-:S04]  /*5750*/  ISETP.NE.AND P3, PT, R111, RZ, PT ;  /* 0x000000ff6f00720c */ /* 0x000fc80003f65270 */
[----:B--2---:R-:W2:Y:S01]  /*5760*/  @!P1 LDC.64 R38, c[0x0][0x5c0] ;  /* 0x00017000ff269b82 */ /* 0x004ea20000000a00 */
[----:B------:R-:W-:-:S08]  /*5770*/  F2FP.SATFINITE.E4M3.F32.PACK_AB_MERGE_C R27, RZ, R62, RZ ;  /* 0x0000003eff1b723e */ /* 0x000fd000048070ff */
[----:B------:R1:W-:Y:S01]  /*5780*/  @!P3 STG.E.U8 desc[UR16][R34.64], R67 ;  /* 0x000000432200b986 */ /* 0x0003e2000c101110 */
[----:B0-----:R-:W-:-:S03]  /*5790*/  @!P2 IADD3 R36, P3, R93, R36, RZ ;  /* 0x000000245d24a210 */ /* 0x001fc60007f7e0ff */
[----:B------:R0:W-:Y:S01]  /*57a0*/  @!P4 STG.E.U8 desc[UR16][R32.64+0x1], R41 ;  /* 0x000001292000c986 */ /* 0x0001e2000c101110 */
[----:B------:R-:W-:Y:S01]  /*57b0*/  ISETP.GE.AND P4, PT, R26, 0x109, PT ;  /* 0x000001091a00780c */ /* 0x000fe20003f86270 */
[----:B------:R-:W-:-:S03]  /*57c0*/  @!P2 IMAD.X R37, R92, 0x1, R37, P3 ;  /* 0x000000015c25a824 */ /* 0x000fc600018e0625 */
[----:B------:R-:W-:Y:S02]  /*57d0*/  ISETP.LT.OR P3, PT, R24, 0xa, !P4 ;  /* 0x0000000a1800780c */ /* 0x000fe40006761670 */
[----:B------:R3:W-:Y:S01]  /*57e0*/  @!P2 STG.E.U8 desc[UR16][R36.64], R65 ;  /* 0x000000412400a986 */ /* 0x0007e2000c101110 */
[----:B-1----:R-:W-:-:S05]  /*57f0*/  @!P0 IADD3 R34, P2, R95, R42, RZ ;  /* 0x0000002a5f228210 */ /* 0x002fca0007f5e0ff */
[----:B------:R-:W-:Y:S01]  /*5800*/  @!P0 IMAD.X R35, R94, 0x1, R43, P2 ;  /* 0x000000015e238824 */ /* 0x000fe200010e062b */
[----:B------:R-:W-:-:S04]  /*5810*/  ISETP.GE.AND P2, PT, R26, 0x181, PT ;  /* 0x000001811a00780c */ /* 0x000fc80003f46270 */
[----:B0-----:R-:W0:Y:S01]  /*5820*/  @!P3 LDC.64 R40, c[0x0][0x5c0] ;  /* 0x00017000ff28bb82 */ /* 0x001e220000000a00 */
[----:B------:R1:W-:Y:S01]  /*5830*/  @!P0 STG.E.U8 desc[UR16][R34.64+0x1], R27 ;  /* 0x0000011b22008986 */ /* 0x0003e2000c101110 */
[----:B--2---:R-:W-:Y:S02]  /*5840*/  @!P1 IADD3 R32, P4, R97, R38, RZ ;  /* 0x0000002661209210 */ /* 0x004fe40007f9e0ff */
[----:B------:R-:W-:Y:S01]  /*5850*/  ISETP.LT.OR P0, PT, R24, 0x1, !P2 ;  /* 0x000000011800780c */ /* 0x000fe20005701670 */
[----:B------:R-:W-:Y:S01]  /*5860*/  @!P5 STG.E.U8 desc[UR16][R30.64+0x8], R63 ;  /* 0x0000083f1e00d986 */ /* 0x000fe2000c101110 */
[----:B---3--:R-:W-:Y:S01]  /*5870*/  F2FP.SATFINITE.E4M3.F32.PACK_AB_MERGE_C R37, RZ, R60, RZ ;  /* 0x0000003cff25723e */ /* 0x008fe200048070ff */
[----:B------:R-:W-:Y:S01]  /*5880*/  @!P1 IMAD.X R33, R96, 0x1, R39, P4 ;  /* 0x0000000160219824 */ /* 0x000fe200020e0627 */
[----:B------:R-:W-:-:S03]  /*5890*/  ISETP.LT.OR P4, PT, R24, 0x2, !P2 ;  /* 0x000000021800780c */ /* 0x000fc60005781670 */
[----:B------:R2:W-:Y:S01]  /*58a0*/  @!P6 STG.E.U8 desc[UR16][R28.64+0x9], R37 ;  /* 0x000009251c00e986 */ /* 0x0005e2000c101110 */
[----:B-1----:R-:W-:-:S03]  /*58b0*/  F2FP.SATFINITE.E4M3.F32.PACK_AB_MERGE_C R35, RZ, R58, RZ ;  /* 0x0000003aff23723e */ /* 0x002fc600048070ff */
[----:B------:R1:W-:Y:S01]  /*58c0*/  @!P1 STG.E.U8 desc[UR16][R32.64+0x8], R61 ;  /* 0x0000083d20009986 */ /* 0x0003e2000c101110 */
[----:B------:R-:W-:Y:S01]  /*58d0*/  @!P3 IADD3 R27, P1, P5, R15, R16, R14 ;  /* 0x000000100f1bb210 */ /* 0x000fe20007d3e00e */
[----:B------:R-:W3:Y:S03]  /*58e0*/  @!P0 LDC.64 R38, c[0x0][0x5c0] ;  /* 0x00017000ff268b82 */ /* 0x000ee60000000a00 */
[----:B------:R-:W-:Y:S02]  /*58f0*/  @!P3 IADD3.X R34, R12, R25, R11, P1, P5 ;  /* 0x000000190c22b210 */ /* 0x000fe40000fea40b */
[C---:B------:R-:W-:Y:S01]  /*5900*/  ISETP.LT.OR P1, PT, R24.reuse, 0x9, !P2 ;  /* 0x000000091800780c */ /* 0x040fe20005721670 */
[----:B--2---:R-:W-:Y:S01]  /*5910*/  @!P4 IMAD.MOV.U32 R28, RZ, RZ, R16 ;  /* 0x000000ffff1cc224 */ /* 0x004fe200078e0010 */
[----:B0-----:R-:W-:Y:S01]  /*5920*/  @!P3 IADD3 R30, P5, R27, R40, RZ ;  /* 0x000000281b1eb210 */ /* 0x001fe20007fbe0ff */
[----:B------:R-:W0:Y:S01]  /*5930*/  @!P4 LDC.64 R42, c[0x0][0x5c0] ;  /* 0x00017000ff2acb82 */ /* 0x000e220000000a00 */
[--C-:B------:R-:W-:Y:S01]  /*5940*/  @!P0 IMAD.MOV.U32 R27, RZ, RZ, R25.reuse ;  /* 0x000000ffff1b8224 */ /* 0x100fe200078e0019 */
[----:B------:R-:W-:Y:S01]  /*5950*/  ISETP.LT.OR P2, PT, R24, 0xa, !P2 ;  /* 0x0000000a1800780c */ /* 0x000fe20005741670 */
[----:B------:R-:W-:-:S02]  /*5960*/  @!P4 IMAD.MOV.U32 R29, RZ, RZ, R25 ;  /* 0x000000ffff1dc224 */ /* 0x000fc400078e0019 */
[----:B------:R-:W-:Y:S01]  /*5970*/  @!P3 IMAD.X R31, R34, 0x1, R41, P5 ;  /* 0x00000001221fb824 */ /* 0x000fe200028e0629 */
[----:B------:R-:W-:Y:S01]  /*5980*/  ISETP.GE.AND P5, PT, R26, 0x189, PT ;  /* 0x000001891a00780c */ /* 0x000fe20003fa6270 */
[----:B------:R-:W-:Y:S02]  /*5990*/  @!P0 IMAD.MOV.U32 R26, RZ, RZ, R16 ;  /* 0x000000ffff1a8224 */ /* 0x000fe400078e0010 */
[----:B-1----:R-:W-:Y:S01]  /*59a0*/  @!P0 IMAD R32, R9, 0x180, RZ ;  /* 0x0000018009208824 */ /* 0x002fe200078e02ff */
[----:B------:R1:W-:Y:S01]  /*59b0*/  @!P3 STG.E.U8 desc[UR16][R30.64+0x9], R35 ;  /* 0x000009231e00b986 */ /* 0x0003e2000c101110 */
[C---:B------:R-:W-:Y:S01]  /*59c0*/  @!P0 IMAD.WIDE.U32 R26, R8.reuse, 0x180, R26 ;  /* 0x00000180081a8825 */ /* 0x040fe200078e001a */
[----:B------:R-:W2:Y:S03]  /*59d0*/  @!P1 LDC.64 R36, c[0x0][0x5c0] ;  /* 0x00017000ff249b82 */ /* 0x000ea60000000a00 */
[----:B------:R-:W-:Y:S01]  /*59e0*/  @!P4 IMAD.WIDE.U32 R28, R8, 0x180, R28 ;  /* 0x00000180081cc825 */ /* 0x000fe200078e001c */
[----:B---3--:R-:W-:-:S04]  /*59f0*/  @!P0 IADD3 R26, P3, R26, R38, RZ ;  /* 0x000000261a1a8210 */ /* 0x008fc80007f7e0ff */
[----:B------:R-:W-:Y:S01]  /*5a00*/  @!P0 IADD3.X R27, R39, R27, R32, P3, !PT ;  /* 0x0000001b271b8210 */ /* 0x000fe20001ffe420 */
[----:B------:R-:W3:Y:S01]  /*5a10*/  @!P2 LDC.64 R40, c[0x0][0x5c0] ;  /* 0x00017000ff28ab82 */ /* 0x000ee20000000a00 */
[----:B-1----:R-:W-:Y:S01]  /*5a20*/  @!P4 IMAD R30, R9, 0x180, RZ ;  /* 0x00000180091ec824 */ /* 0x002fe200078e02ff */
[----:B------:R-:W-:Y:S02]  /*5a30*/  F2FP.SATFINITE.E4M3.F32.PACK_AB_MERGE_C R31, RZ, R56, RZ ;  /* 0x00000038ff1f723e */ /* 0x000fe400048070ff */
[----:B0-----:R-:W-:Y:S01]  /*5a40*/  @!P4 IADD3 R28, P3, R28, R42, RZ ;  /* 0x0000002a1c1cc210 */ /* 0x001fe20007f7e0ff */
[----:B------:R0:W-:Y:S01]  /*5a50*/  @!P0 STG.E.U8 desc[UR16][R26.64], R59 ;  /* 0x0000003b1a008986 */ /* 0x0001e2000c101110 */
[----:B------:R-:W-:Y:S02]  /*5a60*/  ISETP.LT.OR P0, PT, R24, 0x1, !P5 ;  /* 0x000000011800780c */ /* 0x000fe40006f01670 */
[----:B------:R-:W-:-:S05]  /*5a70*/  @!P4 IADD3.X R29, R43, R29, R30, P3, !PT ;  /* 0x0000001d2b1dc210 */ /* 0x000fca0001ffe41e */
[----:B------:R0:W-:Y:S06]  /*5a80*/  @!P4 STG.E.U8 desc[UR16][R28.64+0x1], R31 ;  /* 0x0000011f1c00c986 */ /* 0x0001ec000c101110 */
[----:B--2---:R-:W-:Y:S05]  /*5a90*/  @P0 BRA `(.L_x_38) ;  /* 0x0000000000240947 */ /* 0x004fea0003800000 */
[----:B0-----:R-:W-:Y:S01]  /*5aa0*/  IMAD.MOV.U32 R26, RZ, RZ, R16 ;  /* 0x000000ffff1a7224 */ /* 0x001fe200078e0010 */
[----:B------:R-:W-:Y:S01]  /*5ab0*/  ULDC.64 UR6, c[0x0][0x5c0] ;  /* 0x0001700000067ab9 */ /* 0x000fe20000000a00 */
[----:B------:R-:W-:Y:S02]  /*5ac0*/  IMAD.MOV.U32 R27, RZ, RZ, R25 ;  /* 0x000000ffff1b7224 */ /* 0x000fe400078e0019 */
[----:B------:R-:W-:Y:S02]  /*5ad0*/  IMAD R29, R9, 0x180, RZ ;  /* 0x00000180091d7824 */ /* 0x000fe400078e02ff */
[----:B------:R-:W-:-:S04]  /*5ae0*/  IMAD.WIDE.U32 R26, R8, 0x180, R26 ;  /* 0x00000180081a7825 */ /* 0x000fc800078e001a */
[----:B------:R-:W-:Y:S01]  /*5af0*/  IMAD.IADD R29, R27, 0x1, R29 ;  /* 0x000000011b1d7824 */ /* 0x000fe200078e021d */
[----:B------:R-:W-:-:S04]  /*5b00*/  IADD3 R26, P0, P3, R26, UR6, R15 ;  /* 0x000000061a1a7c10 */ /* 0x000fc8000fb1e00f */
[----:B------:R-:W-:-:S05]  /*5b10*/  IADD3.X R27, R29, UR7, R12, P0, P3 ;  /* 0x000000071d1b7c10 */ /* 0x000fca00087e640c */
[----:B------:R1:W-:Y:S04]  /*5b20*/  STG.E.U8 desc[UR16][R26.64], R57 ;  /* 0x000000391a007986 */ /* 0x0003e8000c101110 */
.L_x_38:
[----:B------:R-:W-:Y:S05]  /*5b30*/  BSYNC B1 ;  /* 0x0000000000017941 */ /* 0x000fea0003800000 */
.L_x_37:
[----:B------:R-:W-:Y:S01]  /*5b40*/  ISETP.LT.OR P0, PT, R24, 0x2, !P5 ;  /* 0x000000021800780c */ /* 0x000fe20006f01670 */
[--C-:B0-----:R-:W-:Y:S02]  /*5b50*/  @!P2 IMAD.MOV.U32 R28, RZ, RZ, R16.reuse ;  /* 0x000000ffff1ca224 */ /* 0x101fe400078e0010 */
[-C--:B------:R-:W-:Y:S01]  /*5b60*/  FMUL R21, R21, R6.reuse ;  /* 0x0000000615157220 */ /* 0x080fe20000400000 */
[--C-:B------:R-:W-:Y:S02]  /*5b70*/  @!P2 IMAD.MOV.U32 R29, RZ, RZ, R25.reuse ;  /* 0x000000ffff1da224 */ /* 0x100fe400078e0019 */
[-C--:B------:R-:W-:Y:S01]  /*5b80*/  FMUL R20, R20, R6.reuse ;  /* 0x0000000614147220 */ /* 0x080fe20000400000 */
[----:B-1----:R-:W-:Y:S02]  /*5b90*/  @!P1 IMAD.MOV.U32 R26, RZ, RZ, R16 ;  /* 0x000000ffff1a9224 */ /* 0x002fe400078e0010 */
[----:B------:R-:W-:Y:S01]  /*5ba0*/  FMUL R22, R22, R6 ;  /* 0x0000000616167220 */ /* 0x000fe20000400000 */
[----:B------:R-:W-:Y:S01]  /*5bb0*/  @!P1 IMAD.MOV.U32 R27, RZ, RZ, R25 ;  /* 0x000000ffff1b9224 */ /* 0x000fe200078e0019 */
[----:B------:R-:W-:Y:S01]  /*5bc0*/  BSSY B1, `(.L_x_39) ;  /* 0x0000016000017945 */ /* 0x000fe20003800000 */
[----:B------:R-:W-:Y:S01]  /*5bd0*/  @!P2 IMAD.WIDE.U32 R28, R8, 0x180, R28 ;  /* 0x00000180081ca825 */ /* 0x000fe200078e001c */
[----:B------:R-:W-:-:S02]  /*5be0*/  F2FP.SATFINITE.E4M3.F32.PACK_AB_MERGE_C R33, RZ, R21, RZ ;  /* 0x00000015ff21723e */ /* 0x000fc400048070ff */
[----:B------:R-:W-:Y:S01]  /*5bf0*/  F2FP.SATFINITE.E4M3.F32.PACK_AB_MERGE_C R35, RZ, R20, RZ ;  /* 0x00000014ff23723e */ /* 0x000fe200048070ff */
[----:B------:R-:W-:Y:S01]  /*5c00*/  @!P1 IMAD.WIDE.U32 R26, R8, 0x180, R26 ;  /* 0x00000180081a9825 */ /* 0x000fe200078e001a */
[----:B---3--:R-:W-:-:S03]  /*5c10*/  @!P2 IADD3 R28, P4, R28, R40, RZ ;  /* 0x000000281c1ca210 */ /* 0x008fc60007f9e0ff */
[C---:B------:R-:W-:Y:S01]  /*5c20*/  @!P2 IMAD R31, R9.reuse, 0x180, RZ ;  /* 0x00000180091fa824 */ /* 0x040fe200078e02ff */
[----:B------:R-:W-:Y:S01]  /*5c30*/  @!P1 IADD3 R26, P3, R26, R36, RZ ;  /* 0x000000241a1a9210 */ /* 0x000fe20007f7e0ff */
[----:B------:R-:W-:-:S03]  /*5c40*/  @!P1 IMAD R30, R9, 0x180, RZ ;  /* 0x00000180091e9824 */ /* 0x000fc600078e02ff */
[----:B------:R-:W-:Y:S02]  /*5c50*/  @!P2 IADD3.X R29, R41, R29, R31, P4, !PT ;  /* 0x0000001d291da210 */ /* 0x000fe400027fe41f */
[----:B------:R-:W-:Y:S02]  /*5c60*/  @!P1 IADD3.X R27, R37, R27, R30, P3, !PT ;  /* 0x0000001b251b9210 */ /* 0x000fe40001ffe41e */
[----:B------:R-:W-:Y:S01]  /*5c70*/  F2FP.SATFINITE.E4M3.F32.PACK_AB_MERGE_C R31, RZ, R22, RZ ;  /* 0x00000016ff1f723e */ /* 0x000fe200048070ff */
[----:B------:R-:W-:Y:S06]  /*5c80*/  @P0 BRA `(.L_x_40) ;  /* 0x0000000000240947 */ /* 0x000fec0003800000 */
[----:B------:R-:W-:Y:S01]  /*5c90*/  IMAD.MOV.U32 R20, RZ, RZ, R16 ;  /* 0x000000ffff147224 */ /* 0x000fe200078e0010 */
        /* <DEDUP_REMOVED lines=8> */
.L_x_40:
[----:B------:R-:W-:Y:S05]  /*5d20*/  BSYNC B1 ;  /* 0x0000000000017941 */ /* 0x000fea0003800000 */
.L_x_39:
[----:B------:R1:W-:Y:S01]  /*5d30*/  @!P1 STG.E.U8 desc[UR16][R26.64+0x8], R33 ;  /* 0x000008211a009986 */ /* 0x0003e2000c101110 */
[C---:B------:R-:W-:Y:S01]  /*5d40*/  ISETP.LT.OR P0, PT, R24.reuse, 0x9, !P5 ;  /* 0x000000091800780c */ /* 0x040fe20006f01670 */
[-C--:B------:R-:W-:Y:S01]  /*5d50*/  FMUL R19, R19, R6.reuse ;  /* 0x0000000613137220 */ /* 0x080fe20000400000 */
[----:B------:R-:W-:Y:S01]  /*5d60*/  BSSY B1, `(.L_x_41) ;  /* 0x000000e000017945 */ /* 0x000fe20003800000 */
[----:B------:R1:W-:Y:S01]  /*5d70*/  @!P2 STG.E.U8 desc[UR16][R28.64+0x9], R35 ;  /* 0x000009231c00a986 */ /* 0x0003e2000c101110 */
[----:B------:R-:W-:Y:S01]  /*5d80*/  ISETP.LT.OR P5, PT, R24, 0xa, !P5 ;  /* 0x0000000a1800780c */ /* 0x000fe20006fa1670 */
[----:B0-----:R-:W-:Y:S01]  /*5d90*/  FMUL R20, R18, R6 ;  /* 0x0000000612147220 */ /* 0x001fe20000400000 */
[----:B------:R-:W-:-:S07]  /*5da0*/  F2FP.SATFINITE.E4M3.F32.PACK_AB_MERGE_C R21, RZ, R19, RZ ;  /* 0x00000013ff15723e */ /* 0x000fce00048070ff */
[----:B------:R-:W-:Y:S05]  /*5db0*/  @P0 BRA `(.L_x_42) ;  /* 0x0000000000200947 */ /* 0x000fea0003800000 */
[----:B------:R-:W-:Y:S01]  /*5dc0*/  IMAD.MOV.U32 R24, RZ, RZ, R16 ;  /* 0x000000ffff187224 */ /* 0x000fe200078e0010 */
[----:B------:R-:W-:Y:S01]  /*5dd0*/  ULDC.64 UR6, c[0x0][0x5c0] ;  /* 0x0001700000067ab9 */ /* 0x000fe20000000a00 */
[----:B-1----:R-:W-:Y:S02]  /*5de0*/  IMAD R27, R9, 0x180, RZ ;  /* 0x00000180091b7824 */ /* 0x002fe400078e02ff */
[----:B------:R-:W-:-:S04]  /*5df0*/  IMAD.WIDE.U32 R18, R8, 0x180, R24 ;  /* 0x0000018008127825 */ /* 0x000fc800078e0018 */
[----:B------:R-:W-:Y:S01]  /*5e00*/  IMAD.IADD R27, R19, 0x1, R27 ;  /* 0x00000001131b7824 */ /* 0x000fe200078e021b */
[----:B------:R-:W-:-:S04]  /*5e10*/  IADD3 R18, P0, P1, R18, UR6, R15 ;  /* 0x0000000612127c10 */ /* 0x000fc8000f91e00f */
[----:B------:R-:W-:-:S05]  /*5e20*/  IADD3.X R19, R27, UR7, R12, P0, P1 ;  /* 0x000000071b137c10 */ /* 0x000fca00087e240c */
[----:B------:R0:W-:Y:S04]  /*5e30*/  STG.E.U8 desc[UR16][R18.64+0x8], R21 ;  /* 0x0000081512007986 */ /* 0x0001e8000c101110 */
.L_x_42:
[----:B------:R-:W-:Y:S05]  /*5e40*/  BSYNC B1 ;  /* 0x0000000000017941 */ /* 0x000fea0003800000 */
.L_x_41:
[----:B0-----:R-:W-:Y:S01]  /*5e50*/  F2FP.SATFINITE.E4M3.F32.PACK_AB_MERGE_C R19, RZ, R20, RZ ;  /* 0x00000014ff13723e */ /* 0x001fe200048070ff */
[----:B------:R-:W-:Y:S06]  /*5e60*/  @P5 BRA `(.L_x_36) ;  /* 0x0000000000205947 */ /* 0x000fec0003800000 */
[----:B------:R-:W-:Y:S01]  /*5e70*/  IMAD.MOV.U32 R24, RZ, RZ, R16 ;  /* 0x000000ffff187224 */ /* 0x000fe200078e0010 */
[----:B------:R-:W-:Y:S01]  /*5e80*/  ULDC.64 UR6, c[0x0][0x5c0] ;  /* 0x0001700000067ab9 */ /* 0x000fe20000000a00 */
[----:B------:R-:W-:Y:S02]  /*5e90*/  IMAD R9, R9, 0x180, RZ ;  /* 0x0000018009097824 */ /* 0x000fe400078e02ff */
[----:B------:R-:W-:-:S04]  /*5ea0*/  IMAD.WIDE.U32 R24, R8, 0x180, R24 ;  /* 0x0000018008187825 */ /* 0x000fc800078e0018 */
[----:B------:R-:W-:Y:S01]  /*5eb0*/  IMAD.IADD R9, R25, 0x1, R9 ;  /* 0x0000000119097824 */ /* 0x000fe200078e0209 */
[----:B------:R-:W-:-:S04]  /*5ec0*/  IADD3 R24, P0, P1, R24, UR6, R15 ;  /* 0x0000000618187c10 */ /* 0x000fc8000f91e00f */
[----:B------:R-:W-:-:S05]  /*5ed0*/  IADD3.X R25, R9, UR7, R12, P0, P1 ;  /* 0x0000000709197c10 */ /* 0x000fca00087e240c */
[----:B------:R3:W-:Y:S04]  /*5ee0*/  STG.E.U8 desc[UR16][R24.64+0x9], R19 ;  /* 0x0000091318007986 */ /* 0x0007e8000c101110 */
.L_x_36:
[----:B------:R-:W-:Y:S05]  /*5ef0*/  BSYNC B0 ;  /* 0x0000000000007941 */ /* 0x000fea0003800000 */
.L_x_32:
[----:B------:R-:W-:Y:S01]  /*5f00*/  ULDC UR6, c[0x0][0xc] ;  /* 0x0000030000067ab9 */ /* 0x000fe20000000800 */
[----:B------:R-:W-:Y:S01]  /*5f10*/  ULDC UR7, c[0x0][0x10] ;  /* 0x0000040000077ab9 */ /* 0x000fe20000000800 */
[----:B------:R-:W4:Y:S01]  /*5f20*/  LDC R17, c[0x0][0x14] ;  /* 0x00000500ff117b82 */ /* 0x000f220000000800 */
[----:B------:R-:W-:Y:S01]  /*5f30*/  UIMAD.WIDE.U32 UR6, UR6, UR7, URZ ;  /* 0x00000007060672a5 */ /* 0x000fe2000f8e003f */
[----:B------:R-:W-:Y:S02]  /*5f40*/  IMAD.MOV.U32 R8, RZ, RZ, R0 ;  /* 0x000000ffff087224 */ /* 0x000fe400078e0000 */
[----:B--2---:R-:W-:Y:S02]  /*5f50*/  IMAD.MOV.U32 R9, RZ, RZ, R3 ;  /* 0x000000ffff097224 */ /* 0x004fe400078e0003 */
[----:B------:R-:W-:Y:S02]  /*5f60*/  IMAD.MOV.U32 R16, RZ, RZ, -0x1 ;  /* 0xffffffffff107424 */ /* 0x000fe400078e00ff */
[----:B------:R-:W-:-:S02]  /*5f70*/  IMAD.MOV.U32 R85, RZ, RZ, -0x1 ;  /* 0xffffffffff557424 */ /* 0x000fc400078e00ff */
[----:B----4-:R-:W-:-:S04]  /*5f80*/  IMAD.WIDE.U32 R8, R17, UR6, R8 ;  /* 0x0000000611087c25 */ /* 0x010fc8000f8e0008 */
[----:B------:R-:W-:Y:S01]  /*5f90*/  IMAD R3, R17, UR7, RZ ;  /* 0x0000000711037c24 */ /* 0x000fe2000f8e02ff */
[----:B------:R-:W-:Y:S01]  /*5fa0*/  ULDC.64 UR6, c[0x0][0x650] ;  /* 0x0001940000067ab9 */ /* 0x000fe20000000a00 */
[----:B------:R-:W-:Y:S01]  /*5fb0*/  IMAD.MOV.U32 R0, RZ, RZ, R8 ;  /* 0x000000ffff007224 */ /* 0x000fe200078e0008 */
[----:B------:R-:W-:Y:S01]  /*5fc0*/  ISETP.GE.U32.AND P0, PT, R8, UR6, PT ;  /* 0x0000000608007c0c */ /* 0x000fe2000bf06070 */
[----:B------:R-:W-:Y:S01]  /*5fd0*/  IMAD.IADD R3, R9, 0x1, R3 ;  /* 0x0000000109037824 */ /* 0x000fe200078e0203 */
[----:B------:R-:W-:-:S04]  /*5fe0*/  PRMT R9, RZ, 0x7610, R9 ;  /* 0x00007610ff097816 */ /* 0x000fc80000000009 */
[----:B------:R-:W-:-:S13]  /*5ff0*/  ISETP.GE.U32.AND.EX P0, PT, R3, UR7, PT, P0 ;  /* 0x0000000703007c0c */ /* 0x000fda000bf06100 */
[----:B------:R-:W-:Y:S05]  /*6000*/  @P0 BRA `(.L_x_43) ;  /* 0x0000000400680947 */ /* 0x000fea0003800000 */
[----:B01----:R-:W0:Y:S01]  /*6010*/  S2R R26, SR_CTAID.X ;  /* 0x00000000001a7919 */ /* 0x003e220000002500 */
[----:B------:R-:W1:Y:S01]  /*6020*/  LDC.64 R20, c[0x0][0x628] ;  /* 0x00018a00ff147b82 */ /* 0x000e620000000a00 */
[----:B------:R-:W-:Y:S01]  /*6030*/  ULDC UR6, c[0x0][0x150] ;  /* 0x0000540000067ab9 */ /* 0x000fe20000000800 */
[----:B------:R-:W-:Y:S01]  /*6040*/  IMAD.MOV.U32 R18, RZ, RZ, R0 ;  /* 0x000000ffff127224 */ /* 0x000fe200078e0000 */
[----:B------:R-:W2:Y:S01]  /*6050*/  S2R R28, SR_CTAID.Y ;  /* 0x00000000001c7919 */ /* 0x000ea20000002600 */
[----:B---3-5:R-:W-:-:S04]  /*6060*/  IMAD.MOV.U32 R19, RZ, RZ, R3 ;  /* 0x000000ffff137224 */ /* 0x028fc800078e0003 */
[----:B------:R-:W3:Y:S08]  /*6070*/  LDC R29, c[0x0][0x144] ;  /* 0x00005100ff1d7b82 */ /* 0x000ef00000000800 */
[----:B------:R-:W4:Y:S08]  /*6080*/  LDC R22, c[0x0][0x630] ;  /* 0x00018c00ff167b82 */ /* 0x000f300000000800 */
[----:B------:R-:W2:Y:S01]  /*6090*/  LDC.64 R24, c[0x0][0x620] ;  /* 0x00018800ff187b82 */ /* 0x000ea20000000a00 */
[----:B-1----:R-:W-:-:S04]  /*60a0*/  ISETP.NE.U32.AND P0, PT, R20, RZ, PT ;  /* 0x000000ff1400720c */ /* 0x002fc80003f05070 */
[----:B------:R-:W-:Y:S02]  /*60b0*/  ISETP.NE.AND.EX P0, PT, R21, RZ, PT, P0 ;  /* 0x000000ff1500720c */ /* 0x000fe40003f05300 */
[----:B0-----:R-:W-:-:S05]  /*60c0*/  I2FP.F32.U32 R8, R26 ;  /* 0x0000001a00087245 */ /* 0x001fca0000201000 */
[----:B------:R-:W-:-:S04]  /*60d0*/  FMUL R8, R8, UR6 ;  /* 0x0000000608087c20 */ /* 0x000fc80008400000 */
[----:B------:R0:W1:Y:S02]  /*60e0*/  F2I.U32.TRUNC.NTZ R27, R8 ;  /* 0x00000008001b7305 */ /* 0x000064000020f000 */
[----:B---34-:R-:W-:Y:S05]  /*60f0*/  @!P0 BRA `(.L_x_44) ;  /* 0x0000000000288947 */ /* 0x018fea0003800000 */
[----:B------:R-:W3:Y:S02]  /*6100*/  LDC R9, c[0x0][0x634] ;  /* 0x00018d00ff097b82 */ /* 0x000ee40000000800 */
[----:B---3--:R-:W-:-:S05]  /*6110*/  IADD3 R19, P0, R0, R9, RZ ;  /* 0x0000000900137210 */ /* 0x008fca0007f1e0ff */
[----:B------:R-:W-:-:S04]  /*6120*/  IMAD.X R23, RZ, RZ, R3, P0 ;  /* 0x000000ffff177224 */ /* 0x000fc800000e0603 */
[----:B0-----:R-:W-:-:S04]  /*6130*/  IMAD.WIDE.U32 R8, R23, R20, RZ ;  /* 0x0000001417087225 */ /* 0x001fc800078e00ff */
[----:B------:R-:W-:-:S04]  /*6140*/  IMAD.WIDE.U32 R16, P0, R19, R21, R8 ;  /* 0x0000001513107225 */ /* 0x000fc80007800008 */
[----:B------:R-:W-:-:S04]  /*6150*/  IMAD.WIDE.U32 R8, R19, R20, RZ ;  /* 0x0000001413087225 */ /* 0x000fc800078e00ff */
[----:B------:R-:W-:Y:S01]  /*6160*/  IMAD.X R19, RZ, RZ, RZ, P0 ;  /* 0x000000ffff137224 */ /* 0x000fe200000e06ff */
[----:B------:R-:W-:Y:S01]  /*6170*/  IADD3 RZ, P0, R9, R16, RZ ;  /* 0x0000001009ff7210 */ /* 0x000fe20007f1e0ff */
[----:B------:R-:W-:-:S04]  /*6180*/  IMAD.MOV.U32 R18, RZ, RZ, R17 ;  /* 0x000000ffff127224 */ /* 0x000fc800078e0011 */
[----:B------:R-:W-:-:S08]  /*6190*/  IMAD.WIDE.U32.X R18, R23, R21, R18, P0 ;  /* 0x0000001517127225 */ /* 0x000fd000000e0412 */
.L_x_44:
[-CC-:B------:R-:W-:Y:S01]  /*61a0*/  SHF.R.U64 R85, R18, R22.reuse, R19.reuse ;  /* 0x0000001612557219 */ /* 0x180fe20000001213 */
[----:B------:R-:W3:Y:S01]  /*61b0*/  LDC.64 R36, c[0x0][0x640] ;  /* 0x00019000ff247b82 */ /* 0x000ee20000000a00 */
[----:B0-----:R-:W-:Y:S01]  /*61c0*/  SHF.R.U32.HI R8, RZ, R22, R19 ;  /* 0x00000016ff087219 */ /* 0x001fe20000011613 */
[----:B-1----:R-:W-:Y:S01]  /*61d0*/  IMAD.MOV R27, RZ, RZ, -R27 ;  /* 0x000000ffff1b7224 */ /* 0x002fe200078e0a1b */
[----:B------:R-:W-:Y:S01]  /*61e0*/  IADD3 R17, P0, RZ, -R85, RZ ;  /* 0x80000055ff117210 */ /* 0x000fe20007f1e0ff */
[----:B------:R-:W-:Y:S01]  /*61f0*/  ULDC UR6, c[0x0][0x154] ;  /* 0x0000550000067ab9 */ /* 0x000fe20000000800 */
[----:B------:R-:W-:Y:S02]  /*6200*/  IMAD.MOV.U32 R19, RZ, RZ, 0x1 ;  /* 0x00000001ff137424 */ /* 0x000fe400078e00ff */
[----:B------:R-:W-:Y:S01]  /*6210*/  IMAD R32, R29, R27, R26 ;  /* 0x0000001b1d207224 */ /* 0x000fe200078e021a */
[----:B------:R-:W0:Y:S01]  /*6220*/  LDC R18, c[0x0][0x618] ;  /* 0x00018600ff127b82 */ /* 0x000e220000000800 */
[----:B------:R-:W-:-:S02]  /*6230*/  IMAD.X R9, RZ, RZ, ~R8, P0 ;  /* 0x000000ffff097224 */ /* 0x000fc400000e0e08 */
[----:B------:R-:W-:Y:S02]  /*6240*/  IMAD.MOV.U32 R8, RZ, RZ, R0 ;  /* 0x000000ffff087224 */ /* 0x000fe400078e0000 */
[-C--:B--2---:R-:W-:Y:S02]  /*6250*/  IMAD R16, R9, R24.reuse, RZ ;  /* 0x0000001809107224 */ /* 0x084fe400078e02ff */
[----:B------:R-:W-:Y:S01]  /*6260*/  IMAD.MOV.U32 R9, RZ, RZ, R3 ;  /* 0x000000ffff097224 */ /* 0x000fe200078e0003 */
[----:B------:R-:W1:Y:S01]  /*6270*/  LDC R30, c[0x0][0x608] ;  /* 0x00018200ff1e7b82 */ /* 0x000e620000000800 */
[----:B------:R-:W-:-:S04]  /*6280*/  IMAD.WIDE.U32 R8, R17, R24, R8 ;  /* 0x0000001811087225 */ /* 0x000fc800078e0008 */
[----:B------:R-:W-:-:S03]  /*6290*/  IMAD R17, R17, R25, R16 ;  /* 0x0000001911117224 */ /* 0x000fc600078e0210 */
[----:B------:R-:W2:Y:S01]  /*62a0*/  LDC R34, c[0x0][0x658] ;  /* 0x00019600ff227b82 */ /* 0x000ea20000000800 */
[----:B------:R-:W-:Y:S01]  /*62b0*/  I2FP.F32.U32 R16, R28 ;  /* 0x0000001c00107245 */ /* 0x000fe20000201000 */
[----:B------:R-:W-:Y:S01]  /*62c0*/  IMAD.IADD R9, R9, 0x1, R17 ;  /* 0x0000000109097824 */ /* 0x000fe200078e0211 */
[----:B---3--:R-:W-:Y:S01]  /*62d0*/  ISETP.NE.U32.AND P0, PT, R36, RZ, PT ;  /* 0x000000ff2400720c */ /* 0x008fe20003f05070 */
[----:B------:R-:W-:Y:S02]  /*62e0*/  IMAD.MOV.U32 R17, RZ, RZ, -0x1 ;  /* 0xffffffffff117424 */ /* 0x000fe400078e00ff */
[----:B------:R-:W-:Y:S02]  /*62f0*/  FMUL R16, R16, UR6 ;  /* 0x0000000610107c20 */ /* 0x000fe40008400000 */
[----:B------:R-:W3:Y:S01]  /*6300*/  LDC R25, c[0x0][0x148] ;  /* 0x00005200ff197b82 */ /* 0x000ee20000000800 */
[----:B0-----:R-:W-:Y:S01]  /*6310*/  SHF.R.U64 R22, R8, R18, R9 ;  /* 0x0000001208167219 */ /* 0x001fe20000001209 */
[----:B------:R0:W4:Y:S01]  /*6320*/  F2I.U32.TRUNC.NTZ R23, R16 ;  /* 0x0000001000177305 */ /* 0x000122000020f000 */
[----:B------:R-:W-:-:S02]  /*6330*/  ISETP.NE.AND.EX P0, PT, R37, RZ, PT, P0 ;  /* 0x000000ff2500720c */ /* 0x000fc40003f05300 */
[----:B------:R-:W-:-:S03]  /*6340*/  SHF.R.U32.HI R9, RZ, R18, R9 ;  /* 0x00000012ff097219 */ /* 0x000fc60000011609 */
[----:B------:R-:W0:Y:S01]  /*6350*/  LDC R26, c[0x0][0x600] ;  /* 0x00018000ff1a7b82 */ /* 0x000e220000000800 */
[-CC-:B-1----:R-:W-:Y:S02]  /*6360*/  SHF.R.U64 R20, R22, R30.reuse, R9.reuse ;  /* 0x0000001e16147219 */ /* 0x182fe40000001209 */
[----:B------:R-:W-:-:S05]  /*6370*/  SHF.R.U32.HI R9, RZ, R30, R9 ;  /* 0x0000001eff097219 */ /* 0x000fca0000011609 */
[----:B------:R-:W1:Y:S01]  /*6380*/  LDC R29, c[0x0][0x648] ;  /* 0x00019200ff1d7b82 */ /* 0x000e620000000800 */
[-CC-:B--2---:R-:W-:Y:S02]  /*6390*/  SHF.R.U64 R24, R20, R34.reuse, R9.reuse ;  /* 0x0000002214187219 */ /* 0x184fe40000001209 */
[-C--:B------:R-:W-:Y:S02]  /*63a0*/  SHF.L.U32 R17, R17, R34.reuse, RZ ;  /* 0x0000002211117219 */ /* 0x080fe400000006ff */
[-C--:B------:R-:W-:Y:S01]  /*63b0*/  SHF.R.U32.HI R9, RZ, R34.reuse, R9 ;  /* 0x00000022ff097219 */ /* 0x080fe20000011609 */
[----:B------:R-:W-:Y:S01]  /*63c0*/  IMAD.MOV.U32 R8, RZ, RZ, R24 ;  /* 0x000000ffff087224 */ /* 0x000fe200078e0018 */
[----:B------:R-:W-:Y:S01]  /*63d0*/  SHF.L.U32 R34, R19, R34, RZ ;  /* 0x0000002213227219 */ /* 0x000fe200000006ff */
[----:B------:R-:W2:Y:S01]  /*63e0*/  LDC R31, c[0x0][0x638] ;  /* 0x00018e00ff1f7b82 */ /* 0x000ea20000000800 */
[----:B------:R-:W-:-:S07]  /*63f0*/  LOP3.LUT R27, RZ, R17, RZ, 0x33, !PT ;  /* 0x00000011ff1b7212 */ /* 0x000fce00078e33ff */
[----:B------:R-:W0:Y:S01]  /*6400*/  LDC R33, c[0x0][0x610] ;  /* 0x00018400ff217b82 */ /* 0x000e220000000800 */
[----:B----4-:R-:W-:Y:S05]  /*6410*/  @!P0 BRA `(.L_x_45) ;  /* 0x0000000000288947 */ /* 0x010fea0003800000 */
[----:B------:R-:W4:Y:S02]  /*6420*/  LDC R19, c[0x0][0x64c] ;  /* 0x00019300ff137b82 */ /* 0x000f240000000800 */
[----:B----4-:R-:W-:-:S05]  /*6430*/  IADD3 R19, P0, R24, R19, RZ ;  /* 0x0000001318137210 */ /* 0x010fca0007f1e0ff */
[----:B------:R-:W-:-:S04]  /*6440*/  IMAD.X R21, RZ, RZ, R9, P0 ;  /* 0x000000ffff157224 */ /* 0x000fc800000e0609 */
[----:B------:R-:W-:-:S04]  /*6450*/  IMAD.WIDE.U32 R8, R21, R36, RZ ;  /* 0x0000002415087225 */ /* 0x000fc800078e00ff */
[----:B0-----:R-:W-:-:S04]  /*6460*/  IMAD.WIDE.U32 R16, P0, R19, R37, R8 ;  /* 0x0000002513107225 */ /* 0x001fc80007800008 */
[----:B------:R-:W-:-:S04]  /*6470*/  IMAD.WIDE.U32 R8, R19, R36, RZ ;  /* 0x0000002413087225 */ /* 0x000fc800078e00ff */
[----:B------:R-:W-:Y:S01]  /*6480*/  IMAD.X R19, RZ, RZ, RZ, P0 ;  /* 0x000000ffff137224 */ /* 0x000fe200000e06ff */
[----:B------:R-:W-:Y:S01]  /*6490*/  IADD3 RZ, P0, R9, R16, RZ ;  /* 0x0000001009ff7210 */ /* 0x000fe20007f1e0ff */
[----:B------:R-:W-:-:S04]  /*64a0*/  IMAD.MOV.U32 R18, RZ, RZ, R17 ;  /* 0x000000ffff127224 */ /* 0x000fc800078e0011 */
[----:B------:R-:W-:-:S08]  /*64b0*/  IMAD.WIDE.U32.X R8, R21, R37, R18, P0 ;  /* 0x0000002515087225 */ /* 0x000fd000000e0412 */
.L_x_45:
[----:B------:R-:W-:Y:S01]  /*64c0*/  ISETP.NE.AND P0, PT, R4, 0x1, PT ;  /* 0x000000010400780c */ /* 0x000fe20003f05270 */
[----:B0-----:R-:W-:Y:S01]  /*64d0*/  IMAD.MOV R16, RZ, RZ, -R23 ;  /* 0x000000ffff107224 */ /* 0x001fe200078e0a17 */
[----:B-1----:R-:W-:Y:S01]  /*64e0*/  SHF.R.U64 R8, R8, R29, R9 ;  /* 0x0000001d08087219 */ /* 0x002fe20000001209 */
[----:B------:R-:W-:Y:S01]  /*64f0*/  VIADD R17, R26, 0xffffffff ;  /* 0xffffffff1a117836 */ /* 0x000fe20000000000 */
[----:B------:R-:W-:-:S03]  /*6500*/  LOP3.LUT R23, R20, R27, RZ, 0xc0, !PT ;  /* 0x0000001b14177212 */ /* 0x000fc600078ec0ff */
[----:B------:R-:W-:Y:S01]  /*6510*/  IMAD.MOV R9, RZ, RZ, -R8 ;  /* 0x000000ffff097224 */ /* 0x000fe200078e0a08 */
[----:B------:R-:W-:Y:S01]  /*6520*/  LOP3.LUT R17, R22, R17, RZ, 0xc0, !PT ;  /* 0x0000001116117212 */ /* 0x000fe200078ec0ff */
[----:B------:R-:W-:Y:S02]  /*6530*/  IMAD R23, R34, R8, R23 ;  /* 0x0000000822177224 */ /* 0x000fe400078e0217 */
[----:B--2---:R-:W-:Y:S02]  /*6540*/  IMAD R8, R9, R31, R24 ;  /* 0x0000001f09087224 */ /* 0x004fe400078e0218 */
[----:B---3--:R-:W-:Y:S02]  /*6550*/  @P0 IMAD R32, R25, R16, R28 ;  /* 0x0000001019200224 */ /* 0x008fe400078e021c */
[----:B------:R-:W-:Y:S02]  /*6560*/  IMAD R8, R8, R26, R17 ;  /* 0x0000001a08087224 */ /* 0x000fe400078e0211 */
[----:B------:R-:W-:-:S02]  /*6570*/  IMAD R23, R23, R33, R32 ;  /* 0x0000002117177224 */ /* 0x000fc400078e0220 */
[----:B------:R-:W-:-:S03]  /*6580*/  IMAD.MOV.U32 R9, RZ, RZ, 0x1 ;  /* 0x00000001ff097424 */ /* 0x000fc600078e00ff */
[----:B------:R-:W-:Y:S02]  /*6590*/  SEL R16, R8, R23, !P0 ;  /* 0x0000001708107207 */ /* 0x000fe40004000000 */
[----:B------:R-:W-:-:S07]  /*65a0*/  SEL R23, R23, R8, !P0 ;  /* 0x0000000817177207 */ /* 0x000fce0004000000 */
.L_x_43:
[----:B------:R-:W-:Y:S01]  /*65b0*/  LOP3.LUT P0, RZ, R9, 0xff, RZ, 0xc0, !PT ;  /* 0x000000ff09ff7812 */ /* 0x000fe2000780c0ff */
[----:B------:R-:W-:-:S04]  /*65c0*/  UIMAD.WIDE.U32 UR6, UR5, 0x4ec4ec4f, URZ ;  /* 0x4ec4ec4f050678a5 */ /* 0x000fc8000f8e003f */
[----:B------:R-:W-:-:S04]  /*65d0*/  USHF.R.U32.HI UR6, URZ, 0x2, UR7 ;  /* 0x000000023f067899 */ /* 0x000fc80008011607 */
[----:B------:R-:W-:-:S04]  /*65e0*/  UIMAD UR5, UR6, -0xd, UR5 ;  /* 0xfffffff3060578a4 */ /* 0x000fc8000f8e0205 */
[----:B------:R-:W-:Y:S08]  /*65f0*/  @P0 BRA `(.L_x_46) ;  /* 0xffffffa800c40947 */ /* 0x000ff0000383ffff */
[----:B------:R-:W-:Y:S05]  /*6600*/  EXIT ;  /* 0x000000000000794d */ /* 0x000fea0003800000 */
.L_x_4:
[----:B0-----:R-:W-:Y:S01]  /*6610*/  ULDC.64 UR4, c[0x0][0x650] ;  /* 0x0001940000047ab9 */ /* 0x001fe20000000a00 */
        /* <DEDUP_REMOVED lines=25> */
.L_x_48:
[--C-:B------:R-:W-:Y:S01]  /*67b0*/  SHF.R.U64 R16, R14, R18, R15.reuse ;  /* 0x000000120e107219 */ /* 0x100fe2000000120f */
[----:B------:R-:W0:Y:S01]  /*67c0*/  LDC R22, c[0x0][0x618] ;  /* 0x00018600ff167b82 */ /* 0x000e220000000800 */
[----:B------:R-:W-:Y:S01]  /*67d0*/  I2FP.F32.U32 R12, R8 ;  /* 0x00000008000c7245 */ /* 0x000fe20000201000 */
[----:B------:R-:W-:Y:S01]  /*67e0*/  ULDC UR4, c[0x0][0x150] ;  /* 0x0000540000047ab9 */ /* 0x000fe20000000800 */
[----:B------:R-:W-:Y:S01]  /*67f0*/  SHF.R.U32.HI R9, RZ, R18, R15 ;  /* 0x00000012ff097219 */ /* 0x000fe2000001160f */
[----:B------:R-:W-:Y:S01]  /*6800*/  IMAD.MOV.U32 R10, RZ, RZ, R0 ;  /* 0x000000ffff0a7224 */ /* 0x000fe200078e0000 */
[----:B------:R-:W-:Y:S01]  /*6810*/  IADD3 R13, P0, RZ, -R16, RZ ;  /* 0x80000010ff0d7210 */ /* 0x000fe20007f1e0ff */
[----:B------:R-:W-:Y:S01]  /*6820*/  FMUL R15, R12, UR4 ;  /* 0x000000040c0f7c20 */ /* 0x000fe20008400000 */
[----:B------:R-:W-:Y:S01]  /*6830*/  IMAD.MOV.U32 R11, RZ, RZ, R3 ;  /* 0x000000ffff0b7224 */ /* 0x000fe200078e0003 */
[----:B------:R-:W1:Y:S01]  /*6840*/  LDC.64 R24, c[0x0][0x640] ;  /* 0x00019000ff187b82 */ /* 0x000e620000000a00 */
[----:B------:R-:W-:Y:S01]  /*6850*/  ULDC UR4, c[0x0][0x154] ;  /* 0x0000550000047ab9 */ /* 0x000fe20000000800 */
[----:B------:R-:W-:-:S02]  /*6860*/  IMAD.X R9, RZ, RZ, ~R9, P0 ;  /* 0x000000ffff097224 */ /* 0x000fc400000e0e09 */
[----:B------:R-:W2:Y:S01]  /*6870*/  F2I.U32.TRUNC.NTZ R15, R15 ;  /* 0x0000000f000f7305 */ /* 0x000ea2000020f000 */
[----:B------:R-:W-:-:S03]  /*6880*/  IMAD.WIDE.U32 R10, R13, R20, R10 ;  /* 0x000000140d0a7225 */ /* 0x000fc600078e000a */
[----:B------:R-:W3:Y:S01]  /*6890*/  LDC R17, c[0x0][0x144] ;  /* 0x00005100ff117b82 */ /* 0x000ee20000000800 */
[----:B------:R-:W-:-:S04]  /*68a0*/  IMAD R12, R9, R20, RZ ;  /* 0x00000014090c7224 */ /* 0x000fc800078e02ff */
[----:B------:R-:W-:Y:S02]  /*68b0*/  IMAD R9, R13, R21, R12 ;  /* 0x000000150d097224 */ /* 0x000fe400078e020c */
[----:B------:R-:W-:Y:S01]  /*68c0*/  IMAD.MOV.U32 R12, RZ, RZ, -0x1 ;  /* 0xffffffffff0c7424 */ /* 0x000fe200078e00ff */
[----:B------:R-:W4:Y:S01]  /*68d0*/  LDC R18, c[0x0][0x608] ;  /* 0x00018200ff127b82 */ /* 0x000f220000000800 */
[----:B------:R-:W-:Y:S01]  /*68e0*/  IMAD.IADD R9, R11, 0x1, R9 ;  /* 0x000000010b097824 */ /* 0x000fe200078e0209 */
[----:B------:R-:W-:-:S04]  /*68f0*/  I2FP.F32.U32 R11, R7 ;  /* 0x00000007000b7245 */ /* 0x000fc80000201000 */
[-C--:B0-----:R-:W-:Y:S01]  /*6900*/  SHF.R.U64 R14, R10, R22.reuse, R9 ;  /* 0x000000160a0e7219 */ /* 0x081fe20000001209 */
[----:B--2---:R-:W-:Y:S01]  /*6910*/  IMAD.MOV R10, RZ, RZ, -R15 ;  /* 0x000000ffff0a7224 */ /* 0x004fe200078e0a0f */
[----:B------:R-:W0:Y:S01]  /*6920*/  LDC R13, c[0x0][0x658] ;  /* 0x00019600ff0d7b82 */ /* 0x000e220000000800 */
[----:B-1----:R-:W-:Y:S01]  /*6930*/  ISETP.NE.U32.AND P0, PT, R24, RZ, PT ;  /* 0x000000ff1800720c */ /* 0x002fe20003f05070 */
[----:B------:R-:W-:Y:S01]  /*6940*/  FMUL R11, R11, UR4 ;  /* 0x000000040b0b7c20 */ /* 0x000fe20008400000 */
[----:B------:R-:W-:Y:S02]  /*6950*/  SHF.R.U32.HI R9, RZ, R22, R9 ;  /* 0x00000016ff097219 */ /* 0x000fe40000011609 */
[----:B------:R-:W-:-:S03]  /*6960*/  ISETP.NE.AND.EX P0, PT, R25, RZ, PT, P0 ;  /* 0x000000ff1900720c */ /* 0x000fc60003f05300 */
[----:B------:R-:W1:Y:S01]  /*6970*/  LDC R20, c[0x0][0x148] ;  /* 0x00005200ff147b82 */ /* 0x000e620000000800 */
[----:B---3--:R-:W-:Y:S02]  /*6980*/  IMAD R23, R17, R10, R8 ;  /* 0x0000000a11177224 */ /* 0x008fe400078e0208 */
[----:B------:R-:W-:-:S05]  /*6990*/  IMAD.MOV.U32 R10, RZ, RZ, 0x1 ;  /* 0x00000001ff0a7424 */ /* 0x000fca00078e00ff */
[----:B------:R-:W2:Y:S01]  /*69a0*/  LDC R21, c[0x0][0x600] ;  /* 0x00018000ff157b82 */ /* 0x000ea20000000800 */
[-CC-:B----4-:R-:W-:Y:S02]  /*69b0*/  SHF.R.U64 R17, R14, R18.reuse, R9.reuse ;  /* 0x000000120e117219 */ /* 0x190fe40000001209 */
[----:B------:R-:W-:Y:S02]  /*69c0*/  SHF.R.U32.HI R8, RZ, R18, R9 ;  /* 0x00000012ff087219 */ /* 0x000fe40000011609 */
[----:B------:R3:W4:Y:S03]  /*69d0*/  F2I.U32.TRUNC.NTZ R18, R11 ;  /* 0x0000000b00127305 */ /* 0x000726000020f000 */
[----:B------:R-:W1:Y:S01]  /*69e0*/  LDC R26, c[0x0][0x648] ;  /* 0x00019200ff1a7b82 */ /* 0x000e620000000800 */
[-C--:B0-----:R-:W-:Y:S02]  /*69f0*/  SHF.R.U64 R19, R17, R13.reuse, R8 ;  /* 0x0000000d11137219 */ /* 0x081fe40000001208 */
[----:B------:R-:W-:-:S02]  /*6a00*/  SHF.L.U32 R12, R12, R13, RZ ;  /* 0x0000000d0c0c7219 */ /* 0x000fc400000006ff */
[-C--:B------:R-:W-:Y:S01]  /*6a10*/  SHF.R.U32.HI R9, RZ, R13.reuse, R8 ;  /* 0x0000000dff097219 */ /* 0x080fe20000011608 */
[----:B------:R-:W-:Y:S01]  /*6a20*/  IMAD.MOV.U32 R8, RZ, RZ, R19 ;  /* 0x000000ffff087224 */ /* 0x000fe200078e0013 */
[----:B------:R-:W-:Y:S01]  /*6a30*/  SHF.L.U32 R22, R10, R13, RZ ;  /* 0x0000000d0a167219 */ /* 0x000fe200000006ff */
[----:B------:R-:W0:Y:S01]  /*6a40*/  LDC R27, c[0x0][0x638] ;  /* 0x00018e00ff1b7b82 */ /* 0x000e220000000800 */
[----:B------:R-:W-:-:S07]  /*6a50*/  LOP3.LUT R28, RZ, R12, RZ, 0x33, !PT ;  /* 0x0000000cff1c7212 */ /* 0x000fce00078e33ff */
        /* <DEDUP_REMOVED lines=12> */
.L_x_49:
[----:B------:R-:W-:Y:S01]  /*6b20*/  ISETP.NE.AND P0, PT, R4, 0x1, PT ;  /* 0x000000010400780c */ /* 0x000fe20003f05270 */
[----:B--2---:R-:W-:Y:S01]  /*6b30*/  VIADD R11, R21, 0xffffffff ;  /* 0xffffffff150b7836 */ /* 0x004fe20000000000 */
[----:B-1----:R-:W-:Y:S01]  /*6b40*/  SHF.R.U64 R9, R8, R26, R9 ;  /* 0x0000001a08097219 */ /* 0x002fe20000001209 */
[----:B------:R-:W-:Y:S01]  /*6b50*/  IMAD.MOV R18, RZ, RZ, -R18 ;  /* 0x000000ffff127224 */ /* 0x000fe200078e0a12 */
[----:B------:R-:W-:Y:S02]  /*6b60*/  LOP3.LUT R8, R17, R28, RZ, 0xc0, !PT ;  /* 0x0000001c11087212 */ /* 0x000fe400078ec0ff */
[----:B------:R-:W-:Y:S01]  /*6b70*/  LOP3.LUT R14, R14, R11, RZ, 0xc0, !PT ;  /* 0x0000000b0e0e7212 */ /* 0x000fe200078ec0ff */
[----:B------:R-:W-:Y:S02]  /*6b80*/  IMAD.MOV R10, RZ, RZ, -R9 ;  /* 0x000000ffff0a7224 */ /* 0x000fe400078e0a09 */
[----:B------:R-:W-:Y:S02]  /*6b90*/  IMAD R8, R22, R9, R8 ;  /* 0x0000000916087224 */ /* 0x000fe400078e0208 */
[----:B------:R-:W-:-:S02]  /*6ba0*/  IMAD.MOV.U32 R11, RZ, RZ, 0x1 ;  /* 0x00000001ff0b7424 */ /* 0x000fc400078e00ff */
[----:B------:R-:W-:Y:S02]  /*6bb0*/  @P0 IMAD R23, R20, R18, R7 ;  /* 0x0000001214170224 */ /* 0x000fe400078e0207 */
[----:B0-----:R-:W-:Y:S02]  /*6bc0*/  IMAD R7, R10, R27, R19 ;  /* 0x0000001b0a077224 */ /* 0x001fe400078e0213 */
[----:B------:R-:W-:Y:S02]  /*6bd0*/  IMAD R15, R8, R29, R23 ;  /* 0x0000001d080f7224 */ /* 0x000fe400078e0217 */
[----:B------:R-:W-:Y:S02]  /*6be0*/  IMAD R8, R7, R21, R14 ;  /* 0x0000001507087224 */ /* 0x000fe400078e020e */
[----:B------:R-:W-:-:S03]  /*6bf0*/  IMAD.MOV.U32 R10, RZ, RZ, R16 ;  /* 0x000000ffff0a7224 */ /* 0x000fc600078e0010 */
[----:B------:R-:W-:Y:S02]  /*6c00*/  SEL R18, R8, R15, !P0 ;  /* 0x0000000f08127207 */ /* 0x000fe40004000000 */
[----:B------:R-:W-:-:S07]  /*6c10*/  SEL R15, R15, R8, !P0 ;  /* 0x000000080f0f7207 */ /* 0x000fce0004000000 */
.L_x_47:
[----:B------:R-:W-:-:S08]  /*6c20*/  NOP ;  /* 0x0000000000007918 */ /* 0x000fd00000000000 */
[----:B------:R-:W0:-:S00]  /*6c30*/  USETMAXREG.DEALLOC.CTAPOOL 0x28 ;  /* 0x00000028000079c8 */ /* 0x000e0000080e0500 */
[----:B0-----:R-:W-:-:S13]  /*6c40*/  ISETP.NE.AND P0, PT, R6, RZ, PT ;  /* 0x000000ff0600720c */ /* 0x001fda0003f05270 */
[----:B------:R-:W-:Y:S05]  /*6c50*/  @P0 EXIT ;  /* 0x000000000000094d */ /* 0x000fea0003800000 */
[----:B------:R-:W-:Y:S01]  /*6c60*/  LOP3.LUT P0, RZ, R11, 0xff, RZ, 0xc0, !PT ;  /* 0x000000ff0bff7812 */ /* 0x000fe2000780c0ff */
[----:B------:R-:W-:Y:S02]  /*6c70*/  IMAD.MOV.U32 R12, RZ, RZ, 0x1 ;  /* 0x00000001ff0c7424 */ /* 0x000fe400078e00ff */
[----:B------:R-:W-:-:S10]  /*6c80*/  IMAD.MOV.U32 R14, RZ, RZ, RZ ;  /* 0x000000ffff0e7224 */ /* 0x000fd400078e00ff */
[----:B------:R-:W-:Y:S05]  /*6c90*/  @!P0 BRA `(.L_x_50) ;  /* 0x0000000c003c8947 */ /* 0x000fea0003800000 */
[----:B------:R-:W0:Y:S01]  /*6ca0*/  LDC R6, c[0x0][0x28c] ;  /* 0x0000a300ff067b82 */ /* 0x000e220000000800 */
[----:B------:R-:W-:Y:S01]  /*6cb0*/  ULDC UR5, c[0x0][0x600] ;  /* 0x0001800000057ab9 */ /* 0x000fe20000000800 */
[----:B------:R-:W-:Y:S01]  /*6cc0*/  ULDC UR4, c[0x0][0xc] ;  /* 0x0000030000047ab9 */ /* 0x000fe20000000800 */
[----:B------:R-:W-:Y:S01]  /*6cd0*/  UIADD3 UR16, UR5, -0x1, URZ ;  /* 0xffffffff05107890 */ /* 0x000fe2000fffe03f */
[C---:B------:R-:W-:Y:S01]  /*6ce0*/  LOP3.LUT P2, RZ, R5.reuse, 0x7f, RZ, 0xc0, !PT ;  /* 0x0000007f05ff7812 */ /* 0x040fe2000784c0ff */
[----:B------:R-:W-:Y:S01]  /*6cf0*/  ULDC UR6, c[0x0][0x658] ;  /* 0x0001960000067ab9 */ /* 0x000fe20000000800 */
[----:B------:R-:W-:Y:S01]  /*6d00*/  ULDC UR5, c[0x0][0x10] ;  /* 0x0000040000057ab9 */ /* 0x000fe20000000800 */
[----:B------:R-:W-:Y:S01]  /*6d10*/  UMOV UR7, 0xffffffff ;  /* 0xffffffff00077882 */ /* 0x000fe20000000000 */
[----:B------:R-:W-:Y:S01]  /*6d20*/  UMOV UR8, 0x1 ;  /* 0x0000000100087882 */ /* 0x000fe20000000000 */
[----:B------:R-:W-:Y:S01]  /*6d30*/  UIMAD.WIDE.U32 UR4, UR4, UR5, URZ ;  /* 0x00000005040472a5 */ /* 0x000fe2000f8e003f */
[----:B------:R-:W-:Y:S01]  /*6d40*/  LOP3.LUT P0, RZ, R5, 0x1f, RZ, 0xc0, !PT ;  /* 0x0000001f05ff7812 */ /* 0x000fe2000780c0ff */
[----:B------:R-:W-:Y:S01]  /*6d50*/  USHF.L.U32 UR7, UR7, UR6, URZ ;  /* 0x0000000607077299 */ /* 0x000fe2000800063f */
[----:B------:R-:W-:Y:S01]  /*6d60*/  BSSY B0, `(.L_x_50) ;  /* 0x00000c2000007945 */ /* 0x000fe20003800000 */
[----:B------:R-:W-:Y:S01]  /*6d70*/  USHF.L.U32 UR18, UR8, UR6, URZ ;  /* 0x0000000608127299 */ /* 0x000fe2000800063f */
[----:B------:R-:W-:Y:S01]  /*6d80*/  IMAD.MOV.U32 R16, RZ, RZ, 0x1 ;  /* 0x00000001ff107424 */ /* 0x000fe200078e00ff */
[----:B------:R-:W-:Y:S01]  /*6d90*/  LOP3.LUT R17, R2, 0x2, RZ, 0xfc, !PT ;  /* 0x0000000202117812 */ /* 0x000fe200078efcff */
[----:B------:R-:W-:Y:S01]  /*6da0*/  ULDC UR6, c[0x0][0x14] ;  /* 0x0000050000067ab9 */ /* 0x000fe20000000800 */
[----:B------:R-:W-:Y:S01]  /*6db0*/  PLOP3.LUT P0, PT, P0, P2, PT, 0x8a, 0x0 ;  /* 0x000000000000781c */ /* 0x000fe20000705172 */
[----:B------:R-:W-:Y:S01]  /*6dc0*/  UIMAD.WIDE.U32 UR20, UR4, UR6, URZ ;  /* 0x00000006041472a5 */ /* 0x000fe2000f8e003f */
[----:B------:R-:W-:Y:S01]  /*6dd0*/  IMAD.MOV.U32 R12, RZ, RZ, 0x1 ;  /* 0x00000001ff0c7424 */ /* 0x000fe200078e00ff */
[----:B------:R-:W-:Y:S01]  /*6de0*/  UIMAD UR13, UR5, UR6, URZ ;  /* 0x00000006050d72a4 */ /* 0x000fe2000f8e023f */
[----:B------:R-:W-:Y:S01]  /*6df0*/  IMAD.MOV.U32 R14, RZ, RZ, RZ ;  /* 0x000000ffff0e7224 */ /* 0x000fe200078e00ff */
[----:B------:R-:W-:Y:S01]  /*6e00*/  ULOP3.LUT UR17, URZ, UR7, URZ, 0x33, !UPT ;  /* 0x000000073f117292 */ /* 0x000fe2000f8e333f */
[----:B0-----:R-:W-:Y:S01]  /*6e10*/  VIADD R6, R6, 0x1f ;  /* 0x0000001f06067836 */ /* 0x001fe20000000000 */
[----:B------:R-:W-:Y:S01]  /*6e20*/  UIADD3 UR13, UR21, UR13, URZ ;  /* 0x0000000d150d7290 */ /* 0x000fe2000fffe03f */
[----:B------:R-:W-:-:S03]  /*6e30*/  ULDC.64 UR22, c[0x0][0x198] ;  /* 0x0000660000167ab9 */ /* 0x000fc60000000a00 */
[----:B------:R-:W-:-:S04]  /*6e40*/  SHF.R.S32.HI R7, RZ, 0x1f, R6 ;  /* 0x0000001fff077819 */ /* 0x000fc80000011406 */
[----:B------:R-:W-:-:S04]  /*6e50*/  LEA.HI R7, R7, R6, RZ, 0x5 ;  /* 0x0000000607077211 */ /* 0x000fc800078f28ff */
[----:B------:R-:W-:-:S05]  /*6e60*/  SHF.R.S32.HI R13, RZ, 0x5, R7 ;  /* 0x00000005ff0d7819 */ /* 0x000fca0000011407 */
[----:B------:R-:W-:-:S07]  /*6e70*/  VIADD R5, R13, 0x1 ;  /* 0x000000010d057836 */ /* 0x000fce0000000000 */
.L_x_62:
[----:B------:R-:W-:-:S03]  /*6e80*/  UMOV UR4, 0xffffffff ;  /* 0xffffffff00047882 */ /* 0x000fc60000000000 */
[----:B------:R-:W-:Y:S05]  /*6e90*/  BRA.DIV UR4, `(.L_x_51) ;  /* 0x0000001204f07947 */ /* 0x000fea000b800000 */
[----:B------:R-:W-:-:S13]  /*6ea0*/  ELECT P1, URZ, PT ;  /* 0x00000000003f782f */ /* 0x000fda0003820000 */
.L_x_82:
[----:B------:R-:W0:Y:S01]  /*6eb0*/  LDC R6, c[0x0][0x28c] ;  /* 0x0000a300ff067b82 */ /* 0x000e220000000800 */
[----:B------:R-:W-:Y:S01]  /*6ec0*/  BSSY B1, `(.L_x_52) ;  /* 0x0000037000017945 */ /* 0x000fe20003800000 */
[----:B0-----:R-:W-:-:S13]  /*6ed0*/  ISETP.LT.OR P1, PT, R6, 0x1, !P1 ;  /* 0x000000010600780c */ /* 0x001fda0004f21670 */
[----:B------:R-:W-:Y:S05]  /*6ee0*/  @P1 BRA `(.L_x_53) ;  /* 0x0000000000d01947 */ /* 0x000fea0003800000 */
[----:B------:R-:W-:Y:S02]  /*6ef0*/  IMAD.SHL.U32 R19, R18, 0x10, RZ ;  /* 0x0000001012137824 */ /* 0x000fe400078e00ff */
[----:B------:R-:W-:Y:S02]  /*6f00*/  IMAD.SHL.U32 R15, R15, 0x200, RZ ;  /* 0x000002000f0f7824 */ /* 0x000fe400078e00ff */
[----:B------:R-:W-:Y:S02]  /*6f10*/  IMAD.MOV.U32 R20, RZ, RZ, RZ ;  /* 0x000000ffff147224 */ /* 0x000fe400078e00ff */
[----:B------:R-:W-:Y:S02]  /*6f20*/  IMAD.MOV.U32 R6, RZ, RZ, R5 ;  /* 0x000000ffff067224 */ /* 0x000fe400078e0005 */
[----:B------:R-:W-:Y:S02]  /*6f30*/  IMAD.MOV.U32 R7, RZ, RZ, R12 ;  /* 0x000000ffff077224 */ /* 0x000fe400078e000c */
[----:B------:R-:W-:-:S07]  /*6f40*/  IMAD.MOV.U32 R8, RZ, RZ, R14 ;  /* 0x000000ffff087224 */ /* 0x000fce00078e000e */
.L_x_57:
[----:B------:R-:W0:Y:S01]  /*6f50*/  S2R R18, SR_CgaCtaId ;  /* 0x0000000000127919 */ /* 0x000e220000008800 */
[----:B------:R-:W-:Y:S01]  /*6f60*/  MOV R9, 0x400 ;  /* 0x0000040000097802 */ /* 0x000fe20000000f00 */
[----:B------:R-:W1:Y:S03]  /*6f70*/  @!P2 LDC R11, c[0x0][0x500] ;  /* 0x00014000ff0bab82 */ /* 0x000e660000000800 */
[----:B0-----:R-:W-:Y:S02]  /*6f80*/  LEA R21, R18, R9, 0x18 ;  /* 0x0000000912157211 */ /* 0x001fe400078ec0ff */
[----:B------:R-:W-:-:S03]  /*6f90*/  SHF.L.U32 R9, R7, 0x1f, RZ ;  /* 0x0000001f07097819 */ /* 0x000fc600000006ff */
[----:B------:R-:W-:-:S04]  /*6fa0*/  IMAD R18, R8, 0x8, R21 ;  /* 0x0000000808127824 */ /* 0x000fc800078e0215 */
[----:B------:R-:W0:Y:S02]  /*6fb0*/  SYNCS.PHASECHK.TRANS64.TRYWAIT P1, [R18+URZ+0x68], R9 ;  /* 0x00006809120075a7 */ /* 0x000e24000802017f */
[----:B01----:R-:W-:Y:S05]  /*6fc0*/  @!P1 BRA `(.L_x_54) ;  /* 0x0000001000c49947 */ /* 0x003fea0003800000 */
.L_x_83:
[----:B0-----:R-:W-:Y:S01]  /*6fd0*/  PRMT R9, R17, 0x9910, RZ ;  /* 0x0000991011097816 */ /* 0x001fe200000000ff */
[----:B------:R0:W-:Y:S03]  /*6fe0*/  @!P2 SYNCS.ARRIVE.TRANS64 RZ, [R18+URZ], R11 ;  /* 0x0000000b12ffa9a7 */ /* 0x0001e6000800003f */
[----:B------:R-:W-:-:S13]  /*6ff0*/  ISETP.NE.AND P1, PT, R9, 0x2, PT ;  /* 0x000000020900780c */ /* 0x000fda0003f25270 */
[----:B0-----:R-:W-:Y:S05]  /*7000*/  @P1 BRA `(.L_x_55) ;  /* 0x0000000000041947 */ /* 0x001fea0003800000 */
[----:B------:R-:W-:Y:S01]  /*7010*/  BPT.TRAP 0x1 ;  /* 0x000000040000795c */ /* 0x000fe20000300000 */
.L_x_55:
[----:B------:R-:W-:Y:S05]  /*7020*/  @P0 BRA `(.L_x_56) ;  /* 0x0000000000040947 */ /* 0x000fea0003800000 */
[----:B------:R-:W-:Y:S01]  /*7030*/  BPT.TRAP 0x1 ;  /* 0x000000040000795c */ /* 0x000fe20000300000 */
.L_x_56:
[--C-:B------:R-:W-:Y:S01]  /*7040*/  IMAD R9, R8, 0x4000, R21.reuse ;  /* 0x0000400008097824 */ /* 0x100fe200078e0215 */
[----:B------:R-:W-:Y:S01]  /*7050*/  R2UR UR9, R18 ;  /* 0x00000000120972ca */ /* 0x000fe200000e0000 */
[----:B------:R-:W-:Y:S01]  /*7060*/  IMAD R21, R8, 0x200, R21 ;  /* 0x0000020008157824 */ /* 0x000fe200078e0215 */
[----:B------:R-:W-:Y:S01]  /*7070*/  UIADD3 UR4, UP0, UR22, 0xf0, URZ ;  /* 0x000000f016047890 */ /* 0x000fe2000ff1e03f */
[----:B------:R-:W-:Y:S01]  /*7080*/  VIADD R6, R6, 0xffffffff ;  /* 0xffffffff06067836 */ /* 0x000fe20000000000 */
[----:B------:R-:W-:Y:S01]  /*7090*/  R2UR UR5, R9 ;  /* 0x00000000090572ca */ /* 0x000fe200000e0000 */
[----:B------:R-:W-:Y:S01]  /*70a0*/  UIADD3 UR24, UP1, UR22, 0x1f0, URZ ;  /* 0x000001f016187890 */ /* 0x000fe2000ff3e03f */
[----:B------:R-:W-:Y:S01]  /*70b0*/  R2UR UR8, R21 ;  /* 0x00000000150872ca */ /* 0x000fe200000e0000 */
[----:B------:R-:W-:Y:S01]  /*70c0*/  VIADD R8, R8, 0x1 ;  /* 0x0000000108087836 */ /* 0x000fe20000000000 */
[----:B------:R-:W-:Y:S01]  /*70d0*/  R2UR UR11, R15 ;  /* 0x000000000f0b72ca */ /* 0x000fe200000e0000 */
[----:B------:R-:W-:Y:S01]  /*70e0*/  UIADD3.X UR25, URZ, UR23, URZ, UP1, !UPT ;  /* 0x000000173f197290 */ /* 0x000fe20008ffe43f */
[----:B------:R-:W-:Y:S01]  /*70f0*/  R2UR UR10, R20 ;  /* 0x00000000140a72ca */ /* 0x000fe200000e0000 */
[----:B------:R-:W-:Y:S01]  /*7100*/  UMOV UR6, 0x0 ;  /* 0x0000000000067882 */ /* 0x000fe20000000000 */
[----:B------:R-:W-:Y:S01]  /*7110*/  R2UR UR12, R10 ;  /* 0x000000000a0c72ca */ /* 0x000fe200000e0000 */
[----:B------:R-:W-:Y:S01]  /*7120*/  UMOV UR7, 0x10000000 ;  /* 0x1000000000077882 */ /* 0x000fe20000000000 */
[----:B------:R-:W-:Y:S01]  /*7130*/  R2UR UR19, R19 ;  /* 0x00000000131372ca */ /* 0x000fe200000e0000 */
[----:B------:R-:W-:Y:S01]  /*7140*/  VIADD R20, R20, 0x20 ;  /* 0x0000002014147836 */ /* 0x000fe20000000000 */
[----:B------:R-:W-:Y:S01]  /*7150*/  ISETP.GT.AND P3, PT, R6, 0x1, PT ;  /* 0x000000010600780c */ /* 0x000fe20003f64270 */
[----:B------:R-:W-:Y:S01]  /*7160*/  UIADD3 UR14, UR5, 0x180, URZ ;  /* 0x00000180050e7890 */ /* 0x000fe2000fffe03f */
[----:B------:R-:W-:Y:S01]  /*7170*/  ISETP.NE.AND P1, PT, R8, 0xd, PT ;  /* 0x0000000d0800780c */ /* 0x000fe20003f25270 */
[----:B------:R-:W-:-:S02]  /*7180*/  UIADD3.X UR5, URZ, UR23, URZ, UP0, !UPT ;  /* 0x000000173f057290 */ /* 0x000fc400087fe43f */
[----:B------:R-:W-:Y:S01]  /*7190*/  UIADD3 UR15, UR8, 0x34180, URZ ;  /* 0x00034180080f7890 */ /* 0x000fe2000fffe03f */
[----:B------:R-:W-:Y:S02]  /*71a0*/  SEL R18, RZ, 0x1, P1 ;  /* 0x00000001ff127807 */ /* 0x000fe40000800000 */
[----:B------:R-:W-:Y:S01]  /*71b0*/  UMOV UR8, UR14 ;  /* 0x0000000e00087c82 */ /* 0x000fe20008000000 */
[----:B------:R-:W-:Y:S02]  /*71c0*/  SEL R8, R8, RZ, P1 ;  /* 0x000000ff08087207 */ /* 0x000fe40000800000 */
[----:B------:R-:W-:Y:S01]  /*71d0*/  LOP3.LUT R7, R7, R18, RZ, 0x3c, !PT ;  /* 0x0000001207077212 */ /* 0x000fe200078e3cff */
[----:B------:R0:W-:Y:S02]  /*71e0*/  UTMALDG.3D [UR8], [UR4], desc[UR6] ;  /* 0x00000608040075b4 */ /* 0x0001e40008011000 */
[----:B0-----:R-:W-:Y:S01]  /*71f0*/  UMOV UR8, UR15 ;  /* 0x0000000f00087c82 */ /* 0x001fe20008000000 */
[----:B------:R-:W-:-:S02]  /*7200*/  UMOV UR11, UR19 ;  /* 0x00000013000b7c82 */ /* 0x000fc40008000000 */
[----:B------:R0:W-:Y:S02]  /*7210*/  UTMALDG.3D [UR8], [UR24], desc[UR6] ;  /* 0x00000608180075b4 */ /* 0x0001e40008011000 */
[----:B0-----:R-:W-:Y:S05]  /*7220*/  @P3 BRA `(.L_x_57) ;  /* 0xfffffffc00483947 */ /* 0x001fea000383ffff */
.L_x_53:
[----:B------:R-:W-:Y:S05]  /*7230*/  BSYNC B1 ;  /* 0x0000000000017941 */ /* 0x000fea0003800000 */
.L_x_52:
[----:B------:R-:W-:Y:S01]  /*7240*/  LOP3.LUT P3, RZ, R16, 0xff, RZ, 0xc0, !PT ;  /* 0x000000ff10ff7812 */ /* 0x000fe2000786c0ff */
[----:B------:R-:W-:Y:S01]  /*7250*/  IMAD.IADD R14, R13, 0x1, R14 ;  /* 0x000000010d0e7824 */ /* 0x000fe200078e020e */
[----:B------:R-:W-:Y:S01]  /*7260*/  IADD3 R0, P4, R0, UR20, RZ ;  /* 0x0000001400007c10 */ /* 0x000fe2000ff9e0ff */
[----:B------:R-:W-:Y:S01]  /*7270*/  ULDC.64 UR4, c[0x0][0x650] ;  /* 0x0001940000047ab9 */ /* 0x000fe20000000a00 */
[----:B------:R-:W-:Y:S01]  /*7280*/  BSSY B1, `(.L_x_58) ;  /* 0x000006d000017945 */ /* 0x000fe20003800000 */
[----:B------:R-:W-:Y:S01]  /*7290*/  IMAD.MOV.U32 R15, RZ, RZ, -0x1 ;  /* 0xffffffffff0f7424 */ /* 0x000fe200078e00ff */
[----:B------:R-:W-:Y:S01]  /*72a0*/  ISETP.GT.U32.AND P1, PT, R14, 0xc, PT ;  /* 0x0000000c0e00780c */ /* 0x000fe20003f24070 */
[----:B------:R-:W-:Y:S01]  /*72b0*/  IMAD.MOV.U32 R18, RZ, RZ, -0x1 ;  /* 0xffffffffff127424 */ /* 0x000fe200078e00ff */
[----:B------:R-:W-:Y:S01]  /*72c0*/  IADD3.X R3, R3, UR13, RZ, P4, !PT ;  /* 0x0000000d03037c10 */ /* 0x000fe2000a7fe4ff */
[----:B------:R-:W-:Y:S01]  /*72d0*/  IMAD.MOV.U32 R10, RZ, RZ, -0x1 ;  /* 0xffffffffff0a7424 */ /* 0x000fe200078e00ff */
[----:B------:R-:W-:-:S02]  /*72e0*/  ISETP.LT.U32.AND P1, PT, R13, 0xd, P1 ;  /* 0x0000000d0d00780c */ /* 0x000fc40000f21070 */
[----:B------:R-:W-:Y:S01]  /*72f0*/  PRMT R16, RZ, 0x7610, R16 ;  /* 0x00007610ff107816 */ /* 0x000fe20000000010 */
[----:B------:R-:W0:Y:S01]  /*7300*/  @P3 S2R R7, SR_CgaCtaId ;  /* 0x0000000000073919 */ /* 0x000e220000008800 */
[----:B------:R-:W-:-:S04]  /*7310*/  @P3 MOV R6, 0x400 ;  /* 0x0000040000063802 */ /* 0x000fc80000000f00 */
[----:B0-----:R-:W-:Y:S01]  /*7320*/  @P3 LEA R8, R7, R6, 0x18 ;  /* 0x0000000607083211 */ /* 0x001fe200078ec0ff */
[----:B------:R-:W-:-:S03]  /*7330*/  IMAD.WIDE.U32 R6, R14, 0x4ec4ec4f, RZ ;  /* 0x4ec4ec4f0e067825 */ /* 0x000fc600078e00ff */
[----:B------:R0:W-:Y:S01]  /*7340*/  @P3 SYNCS.ARRIVE.TRANS64.A1T0 RZ, [R8+URZ+0xe8], RZ ;  /* 0x0000e8ff08ff39a7 */ /* 0x0001e2000810003f */
[----:B------:R-:W-:Y:S02]  /*7350*/  ISETP.GE.U32.AND P3, PT, R13, 0xd, PT ;  /* 0x0000000d0d00780c */ /* 0x000fe40003f66070 */
[----:B------:R-:W-:Y:S02]  /*7360*/  SHF.R.U32.HI R9, RZ, 0x2, R7 ;  /* 0x00000002ff097819 */ /* 0x000fe40000011607 */
[----:B------:R-:W-:Y:S02]  /*7370*/  SEL R7, RZ, 0x1, !P1 ;  /* 0x00000001ff077807 */ /* 0x000fe40004800000 */
[----:B------:R-:W-:Y:S01]  /*7380*/  ISETP.GE.U32.AND P1, PT, R0, UR4, PT ;  /* 0x0000000400007c0c */ /* 0x000fe2000bf26070 */
[----:B------:R-:W-:Y:S01]  /*7390*/  IMAD R14, R9, -0xd, R14 ;  /* 0xfffffff3090e7824 */ /* 0x000fe200078e020e */
[----:B------:R-:W-:Y:S02]  /*73a0*/  LOP3.LUT R12, R12, R7, RZ, 0x3c, !PT ;  /* 0x000000070c0c7212 */ /* 0x000fe400078e3cff */
[----:B------:R-:W-:-:S02]  /*73b0*/  ISETP.GE.U32.AND.EX P1, PT, R3, UR5, PT, P1 ;  /* 0x0000000503007c0c */ /* 0x000fc4000bf26110 */
[----:B------:R-:W-:Y:S02]  /*73c0*/  PRMT R6, RZ, 0x7610, R6 ;  /* 0x00007610ff067816 */ /* 0x000fe40000000006 */
[----:B------:R-:W-:-:S09]  /*73d0*/  @P3 LOP3.LUT R12, R12, 0x1, R9, 0x78, !PT ;  /* 0x000000010c0c3812 */ /* 0x000fd200078e7809 */
[----:B0-----:R-:W-:Y:S05]  /*73e0*/  @P1 BRA `(.L_x_59) ;  /* 0x0000000400581947 */ /* 0x001fea0003800000 */
[----:B------:R-:W-:Y:S01]  /*73f0*/  ULDC.64 UR4, c[0x0][0x628] ;  /* 0x00018a0000047ab9 */ /* 0x000fe20000000a00 */
[----:B------:R-:W0:Y:S01]  /*7400*/  S2R R18, SR_CTAID.X ;  /* 0x0000000000127919 */ /* 0x000e220000002500 */
[----:B------:R-:W-:Y:S01]  /*7410*/  ISETP.NE.U32.AND P1, PT, RZ, UR4, PT ;  /* 0x00000004ff007c0c */ /* 0x000fe2000bf25070 */
[----:B------:R-:W-:Y:S01]  /*7420*/  ULDC UR7, c[0x0][0x630] ;  /* 0x00018c0000077ab9 */ /* 0x000fe20000000800 */
[----:B------:R-:W-:Y:S01]  /*7430*/  IMAD.MOV.U32 R6, RZ, RZ, R0 ;  /* 0x000000ffff067224 */ /* 0x000fe200078e0000 */
[----:B------:R-:W1:Y:S01]  /*7440*/  S2R R15, SR_CTAID.Y ;  /* 0x00000000000f7919 */ /* 0x000e620000002600 */
[----:B------:R-:W-:Y:S01]  /*7450*/  ISETP.NE.AND.EX P1, PT, RZ, UR5, PT, P1 ;  /* 0x00000005ff007c0c */ /* 0x000fe2000bf25310 */
[----:B------:R-:W-:-:S12]  /*7460*/  IMAD.MOV.U32 R7, RZ, RZ, R3 ;  /* 0x000000ffff077224 */ /* 0x000fd800078e0003 */
[----:B------:R-:W-:Y:S05]  /*7470*/  @!P1 BRA `(.L_x_60) ;  /* 0x0000000000289947 */ /* 0x000fea0003800000 */
[----:B------:R-:W-:Y:S02]  /*7480*/  ULDC UR6, c[0x0][0x634] ;  /* 0x00018d0000067ab9 */ /* 0x000fe40000000800 */
[----:B------:R-:W-:-:S05]  /*7490*/  IADD3 R11, P1, R0, UR6, RZ ;  /* 0x00000006000b7c10 */ /* 0x000fca000ff3e0ff */
[----:B------:R-:W-:-:S04]  /*74a0*/  IMAD.X R19, RZ, RZ, R3, P1 ;  /* 0x000000ffff137224 */ /* 0x000fc800008e0603 */
[----:B------:R-:W-:-:S04]  /*74b0*/  IMAD.WIDE.U32 R8, R19, UR4, RZ ;  /* 0x0000000413087c25 */ /* 0x000fc8000f8e00ff */
[----:B------:R-:W-:-:S04]  /*74c0*/  IMAD.WIDE.U32 R8, P1, R11, UR5, R8 ;  /* 0x000000050b087c25 */ /* 0x000fc8000f820008 */
[----:B------:R-:W-:-:S04]  /*74d0*/  IMAD.WIDE.U32 R10, R11, UR4, RZ ;  /* 0x000000040b0a7c25 */ /* 0x000fc8000f8e00ff */
[----:B------:R-:W-:Y:S01]  /*74e0*/  IMAD.X R7, RZ, RZ, RZ, P1 ;  /* 0x000000ffff077224 */ /* 0x000fe200008e06ff */
[----:B------:R-:W-:Y:S01]  /*74f0*/  IADD3 RZ, P1, R11, R8, RZ ;  /* 0x000000080bff7210 */ /* 0x000fe20007f3e0ff */
[----:B------:R-:W-:-:S04]  /*7500*/  IMAD.MOV.U32 R6, RZ, RZ, R9 ;  /* 0x000000ffff067224 */ /* 0x000fc800078e0009 */
[----:B------:R-:W-:-:S08]  /*7510*/  IMAD.WIDE.U32.X R6, R19, UR5, R6, P1 ;  /* 0x0000000513067c25 */ /* 0x000fd000088e0406 */
.L_x_60:
[--C-:B------:R-:W-:Y:S01]  /*7520*/  SHF.R.U64 R10, R6, UR7, R7.reuse ;  /* 0x00000007060a7c19 */ /* 0x100fe20008001207 */
[----:B------:R-:W-:Y:S01]  /*7530*/  ULDC.64 UR4, c[0x0][0x620] ;  /* 0x0001880000047ab9 */ /* 0x000fe20000000a00 */
[----:B------:R-:W-:Y:S01]  /*7540*/  SHF.R.U32.HI R6, RZ, UR7, R7 ;  /* 0x00000007ff067c19 */ /* 0x000fe20008011607 */
[----:B------:R-:W-:Y:S01]  /*7550*/  IMAD.MOV.U32 R7, RZ, RZ, R3 ;  /* 0x000000ffff077224 */ /* 0x000fe200078e0003 */
[----:B------:R-:W-:Y:S01]  /*7560*/  IADD3 R9, P1, RZ, -R10, RZ ;  /* 0x8000000aff097210 */ /* 0x000fe20007f3e0ff */
[----:B------:R-:W2:Y:S01]  /*7570*/  LDC R25, c[0x0][0x144] ;  /* 0x00005100ff197b82 */ /* 0x000ea20000000800 */
[----:B0-----:R-:W-:Y:S01]  /*7580*/  I2FP.F32.U32 R11, R18 ;  /* 0x00000012000b7245 */ /* 0x001fe20000201000 */
[----:B------:R-:W-:Y:S01]  /*7590*/  ULDC.64 UR8, c[0x0][0x640] ;  /* 0x0001900000087ab9 */ /* 0x000fe20000000a00 */
[----:B------:R-:W-:Y:S01]  /*75a0*/  ULDC UR6, c[0x0][0x608] ;  /* 0x0001820000067ab9 */ /* 0x000fe20000000800 */
[----:B------:R-:W-:Y:S01]  /*75b0*/  IMAD.X R6, RZ, RZ, ~R6, P1 ;  /* 0x000000ffff067224 */ /* 0x000fe200008e0e06 */
[----:B------:R-:W-:-:S03]  /*75c0*/  ISETP.NE.U32.AND P1, PT, RZ, UR8, PT ;  /* 0x00000008ff007c0c */ /* 0x000fc6000bf25070 */
[----:B------:R-:W-:Y:S01]  /*75d0*/  IMAD R8, R6, UR4, RZ ;  /* 0x0000000406087c24 */ /* 0x000fe2000f8e02ff */
[----:B------:R-:W0:Y:S01]  /*75e0*/  LDC R20, c[0x0][0x148] ;  /* 0x00005200ff147b82 */ /* 0x000e220000000800 */
[----:B------:R-:W-:Y:S01]  /*75f0*/  IMAD.MOV.U32 R6, RZ, RZ, R0 ;  /* 0x000000ffff067224 */ /* 0x000fe200078e0000 */
[----:B------:R-:W-:-:S03]  /*7600*/  ISETP.NE.AND.EX P1, PT, RZ, UR9, PT, P1 ;  /* 0x00000009ff007c0c */ /* 0x000fc6000bf25310 */
[----:B------:R-:W-:Y:S01]  /*7610*/  IMAD.WIDE.U32 R6, R9, UR4, R6 ;  /* 0x0000000409067c25 */ /* 0x000fe2000f8e0006 */
[----:B------:R-:W-:-:S03]  /*7620*/  ULDC UR4, c[0x0][0x150] ;  /* 0x0000540000047ab9 */ /* 0x000fc60000000800 */
[----:B------:R-:W-:Y:S02]  /*7630*/  IMAD R9, R9, UR5, R8 ;  /* 0x0000000509097c24 */ /* 0x000fe4000f8e0208 */
[----:B------:R-:W-:Y:S01]  /*7640*/  FMUL R8, R11, UR4 ;  /* 0x000000040b087c20 */ /* 0x000fe20008400000 */
[----:B------:R-:W-:Y:S01]  /*7650*/  ULDC UR4, c[0x0][0x618] ;  /* 0x0001860000047ab9 */ /* 0x000fe20000000800 */
[----:B------:R-:W-:Y:S01]  /*7660*/  ULDC UR5, c[0x0][0x154] ;  /* 0x0000550000057ab9 */ /* 0x000fe20000000800 */
[----:B------:R-:W-:-:S03]  /*7670*/  IMAD.IADD R7, R7, 0x1, R9 ;  /* 0x0000000107077824 */ /* 0x000fc600078e0209 */
[----:B------:R-:W3:Y:S02]  /*7680*/  F2I.U32.TRUNC.NTZ R8, R8 ;  /* 0x0000000800087305 */ /* 0x000ee4000020f000 */
[----:B------:R-:W-:Y:S02]  /*7690*/  SHF.R.U64 R11, R6, UR4, R7 ;  /* 0x00000004060b7c19 */ /* 0x000fe40008001207 */
[----:B-1----:R-:W-:-:S05]  /*76a0*/  I2FP.F32.U32 R6, R15 ;  /* 0x0000000f00067245 */ /* 0x002fca0000201000 */
[----:B------:R-:W-:Y:S01]  /*76b0*/  FMUL R22, R6, UR5 ;  /* 0x0000000506167c20 */ /* 0x000fe20008400000 */
[----:B------:R-:W-:Y:S01]  /*76c0*/  SHF.R.U32.HI R6, RZ, UR4, R7 ;  /* 0x00000004ff067c19 */ /* 0x000fe20008011607 */
[----:B------:R-:W-:-:S03]  /*76d0*/  ULDC UR4, c[0x0][0x658] ;  /* 0x0001960000047ab9 */ /* 0x000fc60000000800 */
[--C-:B------:R-:W-:Y:S01]  /*76e0*/  SHF.R.U64 R21, R11, UR6, R6.reuse ;  /* 0x000000060b157c19 */ /* 0x100fe20008001206 */
[----:B------:R-:W1:Y:S01]  /*76f0*/  F2I.U32.TRUNC.NTZ R22, R22 ;  /* 0x0000001600167305 */ /* 0x000e62000020f000 */
[----:B------:R-:W-:Y:S01]  /*7700*/  SHF.R.U32.HI R6, RZ, UR6, R6 ;  /* 0x00000006ff067c19 */ /* 0x000fe20008011606 */
[----:B---3--:R-:W-:-:S03]  /*7710*/  IMAD.MOV R8, RZ, RZ, -R8 ;  /* 0x000000ffff087224 */ /* 0x008fc600078e0a08 */
[----:B------:R-:W-:Y:S01]  /*7720*/  SHF.R.U64 R19, R21, UR4, R6 ;  /* 0x0000000415137c19 */ /* 0x000fe20008001206 */
[----:B--2---:R-:W-:Y:S01]  /*7730*/  IMAD R18, R25, R8, R18 ;  /* 0x0000000819127224 */ /* 0x004fe200078e0212 */
[----:B------:R-:W-:-:S03]  /*7740*/  SHF.R.U32.HI R23, RZ, UR4, R6 ;  /* 0x00000004ff177c19 */ /* 0x000fc60008011606 */
[----:B------:R-:W-:Y:S02]  /*7750*/  IMAD.MOV.U32 R6, RZ, RZ, R19 ;  /* 0x000000ffff067224 */ /* 0x000fe400078e0013 */
[----:B------:R-:W-:Y:S01]  /*7760*/  IMAD.MOV.U32 R7, RZ, RZ, R23 ;  /* 0x000000ffff077224 */ /* 0x000fe200078e0017 */
[----:B------:R-:W-:Y:S06]  /*7770*/  @!P1 BRA `(.L_x_61) ;  /* 0x0000000000289947 */ /* 0x000fec0003800000 */
[----:B------:R-:W-:Y:S02]  /*7780*/  ULDC UR4, c[0x0][0x64c] ;  /* 0x0001930000047ab9 */ /* 0x000fe40000000800 */
[----:B------:R-:W-:-:S05]  /*7790*/  IADD3 R7, P1, R19, UR4, RZ ;  /* 0x0000000413077c10 */ /* 0x000fca000ff3e0ff */
[----:B------:R-:W-:-:S04]  /*77a0*/  IMAD.X R23, RZ, RZ, R23, P1 ;  /* 0x000000ffff177224 */ /* 0x000fc800008e0617 */
[----:B------:R-:W-:-:S04]  /*77b0*/  IMAD.WIDE.U32 R8, R23, UR8, RZ ;  /* 0x0000000817087c25 */ /* 0x000fc8000f8e00ff */
[----:B------:R-:W-:-:S04]  /*77c0*/  IMAD.WIDE.U32 R8, P1, R7, UR9, R8 ;  /* 0x0000000907087c25 */ /* 0x000fc8000f820008 */
[----:B------:R-:W-:-:S04]  /*77d0*/  IMAD.WIDE.U32 R6, R7, UR8, RZ ;  /* 0x0000000807067c25 */ /* 0x000fc8000f8e00ff */
[----:B------:R-:W-:Y:S01]  /*77e0*/  IMAD.MOV.U32 R6, RZ, RZ, R9 ;  /* 0x000000ffff067224 */ /* 0x000fe200078e0009 */
[----:B------:R-:W-:Y:S01]  /*77f0*/  IADD3 RZ, P3, R7, R8, RZ ;  /* 0x0000000807ff7210 */ /* 0x000fe20007f7e0ff */
[----:B------:R-:W-:-:S04]  /*7800*/  IMAD.X R7, RZ, RZ, RZ, P1 ;  /* 0x000000ffff077224 */ /* 0x000fc800008e06ff */
[----:B------:R-:W-:-:S08]  /*7810*/  IMAD.WIDE.U32.X R6, R23, UR9, R6, P3 ;  /* 0x0000000917067c25 */ /* 0x000fd000098e0406 */
.L_x_61:
[----:B------:R-:W-:Y:S01]  /*7820*/  ISETP.NE.AND P1, PT, R4, 0x1, PT ;  /* 0x000000010400780c */ /* 0x000fe20003f25270 */
[----:B------:R-:W-:Y:S01]  /*7830*/  ULDC UR4, c[0x0][0x648] ;  /* 0x0001920000047ab9 */ /* 0x000fe20000000800 */
[----:B-1----:R-:W-:Y:S01]  /*7840*/  IMAD.MOV R22, RZ, RZ, -R22 ;  /* 0x000000ffff167224 */ /* 0x002fe200078e0a16 */
[----:B------:R-:W-:Y:S01]  /*7850*/  SHF.R.U64 R6, R6, UR4, R7 ;  /* 0x0000000406067c19 */ /* 0x000fe20008001207 */
[----:B------:R-:W-:Y:S01]  /*7860*/  ULDC UR4, c[0x0][0x638] ;  /* 0x00018e0000047ab9 */ /* 0x000fe20000000800 */
[----:B------:R-:W-:Y:S01]  /*7870*/  LOP3.LUT R21, R21, UR17, RZ, 0xc0, !PT ;  /* 0x0000001115157c12 */ /* 0x000fe2000f8ec0ff */
[----:B------:R-:W-:Y:S01]  /*7880*/  ULDC UR5, c[0x0][0x610] ;  /* 0x0001840000057ab9 */ /* 0x000fe20000000800 */
[----:B------:R-:W-:Y:S02]  /*7890*/  IMAD.MOV.U32 R7, RZ, RZ, 0x1 ;  /* 0x00000001ff077424 */ /* 0x000fe400078e00ff */
[----:B------:R-:W-:-:S04]  /*78a0*/  IMAD.MOV R8, RZ, RZ, -R6 ;  /* 0x000000ffff087224 */ /* 0x000fc800078e0a06 */
[----:B0-----:R-:W-:Y:S02]  /*78b0*/  @P1 IMAD R18, R20, R22, R15 ;  /* 0x0000001614121224 */ /* 0x001fe400078e020f */
[----:B------:R-:W-:Y:S01]  /*78c0*/  IMAD R15, R6, UR18, R21 ;  /* 0x00000012060f7c24 */ /* 0x000fe2000f8e0215 */
[----:B------:R-:W-:Y:S01]  /*78d0*/  LOP3.LUT R6, R11, UR16, RZ, 0xc0, !PT ;  /* 0x000000100b067c12 */ /* 0x000fe2000f8ec0ff */
[----:B------:R-:W-:Y:S01]  /*78e0*/  IMAD R19, R8, UR4, R19 ;  /* 0x0000000408137c24 */ /* 0x000fe2000f8e0213 */
[----:B------:R-:W-:Y:S01]  /*78f0*/  ULDC UR4, c[0x0][0x600] ;  /* 0x0001800000047ab9 */ /* 0x000fe20000000800 */
[----:B------:R-:W-:Y:S02]  /*7900*/  IMAD R15, R15, UR5, R18 ;  /* 0x000000050f0f7c24 */ /* 0x000fe4000f8e0212 */
[--C-:B------:R-:W-:Y:S01]  /*7910*/  IMAD R8, R19, UR4, R6.reuse ;  /* 0x0000000413087c24 */ /* 0x100fe2000f8e0206 */
[----:B------:R-:W-:-:S04]  /*7920*/  PRMT R6, R7, 0x7610, R6 ;  /* 0x0000761007067816 */ /* 0x000fc80000000006 */
[----:B------:R-:W-:Y:S02]  /*7930*/  SEL R18, R8, R15, !P1 ;  /* 0x0000000f08127207 */ /* 0x000fe40004800000 */
[----:B------:R-:W-:-:S07]  /*7940*/  SEL R15, R15, R8, !P1 ;  /* 0x000000080f0f7207 */ /* 0x000fce0004800000 */
.L_x_59:
[----:B------:R-:W-:Y:S05]  /*7950*/  BSYNC B1 ;  /* 0x0000000000017941 */ /* 0x000fea0003800000 */
.L_x_58:
[----:B------:R-:W-:-:S13]  /*7960*/  LOP3.LUT P1, RZ, R6, 0xff, RZ, 0xc0, !PT ;  /* 0x000000ff06ff7812 */ /* 0x000fda000782c0ff */
[----:B------:R-:W-:Y:S05]  /*7970*/  @P1 BRA `(.L_x_62) ;  /* 0xfffffff400401947 */ /* 0x000fea000383ffff */
[----:B------:R-:W-:Y:S05]  /*7980*/  BSYNC B0 ;  /* 0x0000000000007941 */ /* 0x000fea0003800000 */
.L_x_50:
[----:B------:R-:W-:-:S03]  /*7990*/  UMOV UR4, 0xffffffff ;  /* 0xffffffff00047882 */ /* 0x000fc60000000000 */
[----:B------:R-:W-:Y:S05]  /*79a0*/  BRA.DIV UR4, `(.L_x_63) ;  /* 0x0000000a04607947 */ /* 0x000fea000b800000 */
[----:B------:R-:W-:-:S13]  /*79b0*/  ELECT P0, URZ, PT ;  /* 0x00000000003f782f */ /* 0x000fda0003800000 */
.L_x_86:
[----:B------:R-:W-:Y:S04]  /*79c0*/  BSSY B0, `(.L_x_64) ;  /* 0x000007c000007945 */ /* 0x000fe80003800000 */
[----:B------:R-:W-:Y:S05]  /*79d0*/  @!P0 BRA `(.L_x_65) ;  /* 0x0000000400e88947 */ /* 0x000fea0003800000 */
[----:B------:R-:W-:-:S04]  /*79e0*/  LOP3.LUT R2, R2, 0x2, RZ, 0xfc, !PT ;  /* 0x0000000202027812 */ /* 0x000fc800078efcff */
[----:B------:R-:W-:-:S13]  /*79f0*/  ISETP.NE.AND P0, PT, R2, 0x3, PT ;  /* 0x000000030200780c */ /* 0x000fda0003f05270 */
[----:B------:R-:W-:Y:S05]  /*7a00*/  @!P0 BRA `(.L_x_66) ;  /* 0x0000000000048947 */ /* 0x000fea0003800000 */
[----:B------:R-:W-:Y:S01]  /*7a10*/  BPT.TRAP 0x1 ;  /* 0x000000040000795c */ /* 0x000fe20000300000 */
.L_x_66:
[----:B------:R-:W0:Y:S01]  /*7a20*/  S2R R3, SR_CgaCtaId ;  /* 0x0000000000037919 */ /* 0x000e220000008800 */
[----:B------:R-:W-:-:S04]  /*7a30*/  MOV R0, 0x400 ;  /* 0x0000040000007802 */ /* 0x000fc80000000f00 */
[----:B0-----:R-:W-:Y:S02]  /*7a40*/  LEA R3, R3, R0, 0x18 ;  /* 0x0000000003037211 */ /* 0x001fe400078ec0ff */
[----:B------:R-:W-:-:S03]  /*7a50*/  SHF.L.U32 R0, R12, 0x1f, RZ ;  /* 0x0000001f0c007819 */ /* 0x000fc600000006ff */
[----:B------:R-:W-:-:S04]  /*7a60*/  VIADD R3, R3, 0x68 ;  /* 0x0000006803037836 */ /* 0x000fc80000000000 */
[C---:B------:R-:W-:Y:S02]  /*7a70*/  IMAD R7, R14.reuse, 0x8, R3 ;  /* 0x000000080e077824 */ /* 0x040fe400078e0203 */
[----:B------:R-:W-:Y:S02]  /*7a80*/  VIADD R14, R14, 0x1 ;  /* 0x000000010e0e7836 */ /* 0x000fe40000000000 */
[----:B------:R-:W0:Y:S03]  /*7a90*/  SYNCS.PHASECHK.TRANS64.TRYWAIT P0, [R7+URZ], R0 ;  /* 0x00000000070075a7 */ /* 0x000e26000800017f */
[----:B------:R-:W-:-:S04]  /*7aa0*/  ISETP.NE.AND P1, PT, R14, 0xd, PT ;  /* 0x0000000d0e00780c */ /* 0x000fc80003f25270 */
[----:B------:R-:W-:Y:S02]  /*7ab0*/  SEL R5, RZ, 0x1, P1 ;  /* 0x00000001ff057807 */ /* 0x000fe40000800000 */
[----:B------:R-:W-:Y:S02]  /*7ac0*/  SEL R14, R14, RZ, P1 ;  /* 0x000000ff0e0e7207 */ /* 0x000fe40000800000 */
[----:B------:R-:W-:-:S03]  /*7ad0*/  LOP3.LUT R5, R12, R5, RZ, 0x3c, !PT ;  /* 0x000000050c057212 */ /* 0x000fc600078e3cff */
[----:B------:R-:W-:Y:S01]  /*7ae0*/  IMAD R9, R14, 0x8, R3 ;  /* 0x000000080e097824 */ /* 0x000fe200078e0203 */
[----:B------:R-:W-:Y:S01]  /*7af0*/  SHF.L.U32 R4, R5, 0x1f, RZ ;  /* 0x0000001f05047819 */ /* 0x000fe200000006ff */
[----:B0-----:R-:W-:Y:S06]  /*7b00*/  @!P0 BRA `(.L_x_67) ;  /* 0x00000008002c8947 */ /* 0x001fec0003800000 */
.L_x_87:
[----:B------:R-:W1:Y:S01]  /*7b10*/  SYNCS.PHASECHK.TRANS64.TRYWAIT P0, [R9+URZ], R4 ;  /* 0x00000004090075a7 */ /* 0x000e62000800017f */
[----:B0-----:R-:W-:-:S05]  /*7b20*/  VIADD R0, R14, 0x1 ;  /* 0x000000010e007836 */ /* 0x001fca0000000000 */
[----:B------:R-:W-:-:S04]  /*7b30*/  ISETP.NE.AND P1, PT, R0, 0xd, PT ;  /* 0x0000000d0000780c */ /* 0x000fc80003f25270 */
[----:B------:R-:W-:Y:S02]  /*7b40*/  SEL R2, RZ, 0x1, P1 ;  /* 0x00000001ff027807 */ /* 0x000fe40000800000 */
[----:B------:R-:W-:Y:S02]  /*7b50*/  SEL R0, R0, RZ, P1 ;  /* 0x000000ff00007207 */ /* 0x000fe40000800000 */
[----:B------:R-:W-:-:S03]  /*7b60*/  LOP3.LUT R7, R5, R2, RZ, 0x3c, !PT ;  /* 0x0000000205077212 */ /* 0x000fc600078e3cff */
[----:B------:R-:W-:Y:S01]  /*7b70*/  IMAD R6, R0, 0x8, R3 ;  /* 0x0000000800067824 */ /* 0x000fe200078e0203 */
[----:B------:R-:W-:Y:S01]  /*7b80*/  SHF.L.U32 R5, R7, 0x1f, RZ ;  /* 0x0000001f07057819 */ /* 0x000fe200000006ff */
[----:B-1----:R-:W-:Y:S06]  /*7b90*/  @!P0 BRA `(.L_x_68) ;  /* 0x00000008001c8947 */ /* 0x002fec0003800000 */
.L_x_88:
[----:B------:R-:W1:Y:S01]  /*7ba0*/  SYNCS.PHASECHK.TRANS64.TRYWAIT P0, [R6+URZ], R5 ;  /* 0x00000005060075a7 */ /* 0x000e62000800017f */
[----:B------:R-:W-:-:S05]  /*7bb0*/  VIADD R0, R0, 0x1 ;  /* 0x0000000100007836 */ /* 0x000fca0000000000 */
[----:B------:R-:W-:-:S04]  /*7bc0*/  ISETP.NE.AND P1, PT, R0, 0xd, PT ;  /* 0x0000000d0000780c */ /* 0x000fc80003f25270 */
[----:B------:R-:W-:Y:S02]  /*7bd0*/  SEL R2, RZ, 0x1, P1 ;  /* 0x00000001ff027807 */ /* 0x000fe40000800000 */
[----:B------:R-:W-:Y:S02]  /*7be0*/  SEL R0, R0, RZ, P1 ;  /* 0x000000ff00007207 */ /* 0x000fe40000800000 */
[----:B------:R-:W-:-:S03]  /*7bf0*/  LOP3.LUT R7, R7, R2, RZ, 0x3c, !PT ;  /* 0x0000000207077212 */ /* 0x000fc600078e3cff */
[----:B0-----:R-:W-:Y:S01]  /*7c00*/  IMAD R9, R0, 0x8, R3 ;  /* 0x0000000800097824 */ /* 0x001fe200078e0203 */
[----:B------:R-:W-:Y:S01]  /*7c10*/  SHF.L.U32 R4, R7, 0x1f, RZ ;  /* 0x0000001f07047819 */ /* 0x000fe200000006ff */
[----:B-1----:R-:W-:Y:S06]  /*7c20*/  @!P0 BRA `(.L_x_69) ;  /* 0x00000008000c8947 */ /* 0x002fec0003800000 */
.L_x_89:
        /* <DEDUP_REMOVED lines=9> */
.L_x_90:
        /* <DEDUP_REMOVED lines=9> */
.L_x_91:
        /* <DEDUP_REMOVED lines=9> */
.L_x_92:
        /* <DEDUP_REMOVED lines=9> */
.L_x_93:
        /* <DEDUP_REMOVED lines=9> */
.L_x_94:
        /* <DEDUP_REMOVED lines=9> */
.L_x_95:
        /* <DEDUP_REMOVED lines=9> */
.L_x_96:
        /* <DEDUP_REMOVED lines=9> */
.L_x_97:
[----:B------:R-:W1:Y:S01]  /*80b0*/  SYNCS.PHASECHK.TRANS64.TRYWAIT P0, [R9+URZ], R4 ;  /* 0x00000004090075a7 */ /* 0x000e62000800017f */
[----:B------:R-:W-:-:S05]  /*80c0*/  VIADD R0, R0, 0x1 ;  /* 0x0000000100007836 */ /* 0x000fca0000000000 */
[----:B------:R-:W-:-:S04]  /*80d0*/  ISETP.NE.AND P1, PT, R0, 0xd, PT ;  /* 0x0000000d0000780c */ /* 0x000fc80003f25270 */
[----:B------:R-:W-:Y:S02]  /*80e0*/  SEL R2, RZ, 0x1, P1 ;  /* 0x00000001ff027807 */ /* 0x000fe40000800000 */
[----:B------:R-:W-:Y:S02]  /*80f0*/  SEL R0, R0, RZ, P1 ;  /* 0x000000ff00007207 */ /* 0x000fe40000800000 */
[----:B------:R-:W-:Y:S01]  /*8100*/  LOP3.LUT R2, R7, R2, RZ, 0x3c, !PT ;  /* 0x0000000207027212 */ /* 0x000fe200078e3cff */
[----:B-1----:R-:W-:Y:S06]  /*8110*/  @!P0 BRA `(.L_x_78) ;  /* 0x0000000400848947 */ /* 0x002fec0003800000 */
.L_x_98:
[----:B------:R-:W-:Y:S01]  /*8120*/  IMAD R3, R0, 0x8, R3 ;  /* 0x0000000800037824 */ /* 0x000fe200078e0203 */
[----:B------:R-:W-:-:S07]  /*8130*/  SHF.L.U32 R0, R2, 0x1f, RZ ;  /* 0x0000001f02007819 */ /* 0x000fce00000006ff */
.L_x_79:
[----:B--2---:R2:W3:Y:S02]  /*8140*/  SYNCS.PHASECHK.TRANS64.TRYWAIT P0, [R3+URZ], R0 ;  /* 0x00000000030075a7 */ /* 0x0044e4000800017f */
[----:B---3--:R-:W-:Y:S05]  /*8150*/  @!P0 NANOSLEEP.SYNCS 0x989680 ;  /* 0x009896800000895d */ /* 0x008fea0003900000 */
[----:B------:R-:W3:Y:S02]  /*8160*/  @!P0 SYNCS.PHASECHK.TRANS64 P0, [R3+URZ], R0 ;  /* 0x00000000030085a7 */ /* 0x000ee4000800007f */
[----:B---3--:R-:W-:Y:S05]  /*8170*/  @!P0 BRA `(.L_x_79) ;  /* 0xfffffffc00f08947 */ /* 0x008fea000383ffff */
.L_x_65:
[----:B------:R-:W-:Y:S05]  /*8180*/  BSYNC B0 ;  /* 0x0000000000007941 */ /* 0x000fea0003800000 */
.L_x_64:
[----:B------:R-:W-:Y:S05]  /*8190*/  EXIT ;  /* 0x000000000000794d */ /* 0x000fea0003800000 */
.L_x_18:
[----:B-1----:R-:W-:-:S04]  /*81a0*/  IMAD.U32 R9, RZ, RZ, UR7 ;  /* 0x00000007ff097e24 */ /* 0x002fc8000f8e00ff */
[----:B------:R1:W4:Y:S03]  /*81b0*/  SYNCS.PHASECHK.TRANS64.TRYWAIT P0, [R9+URZ], R8 ;  /* 0x00000008090075a7 */ /* 0x000326000800017f */
[----:B----4-:R-:W-:Y:S05]  /*81c0*/  @!P0 NANOSLEEP.SYNCS 0x989680 ;  /* 0x009896800000895d */ /* 0x010fea0003900000 */
[----:B------:R-:W4:Y:S02]  /*81d0*/  @!P0 SYNCS.PHASECHK.TRANS64 P0, [R9+URZ], R8 ;  /* 0x00000008090085a7 */ /* 0x000f24000800007f */
[----:B----4-:R-:W-:Y:S05]  /*81e0*/  @!P0 BRA `(.L_x_18) ;  /* 0xfffffffc00ec8947 */ /* 0x010fea000383ffff */
[----:B------:R-:W-:Y:S05]  /*81f0*/  BRA `(.L_x_17) ;  /* 0xffffff9000d87947 */ /* 0x000fea000383ffff */
.L_x_24:
[----:B-1----:R-:W-:-:S04]  /*8200*/  IMAD.U32 R84, RZ, RZ, UR12 ;  /* 0x0000000cff547e24 */ /* 0x002fc8000f8e00ff */
[----:B------:R1:W4:Y:S03]  /*8210*/  SYNCS.PHASECHK.TRANS64.TRYWAIT P0, [R84+URZ], R9 ;  /* 0x00000009540075a7 */ /* 0x000326000800017f */
[----:B----4-:R-:W-:Y:S05]  /*8220*/  @!P0 NANOSLEEP.SYNCS 0x989680 ;  /* 0x009896800000895d */ /* 0x010fea0003900000 */
[----:B------:R-:W4:Y:S02]  /*8230*/  @!P0 SYNCS.PHASECHK.TRANS64 P0, [R84+URZ], R9 ;  /* 0x00000009540085a7 */ /* 0x000f24000800007f */
[----:B----4-:R-:W-:Y:S05]  /*8240*/  @!P0 BRA `(.L_x_24) ;  /* 0xfffffffc00ec8947 */ /* 0x010fea000383ffff */
[----:B------:R-:W-:Y:S05]  /*8250*/  BRA `(.L_x_23) ;  /* 0xffffff9800787947 */ /* 0x000fea000383ffff */
.L_x_51:
[----:B------:R-:W-:Y:S01]  /*8260*/  BSSY B1, `(.L_x_80) ;  /* 0x0000006000017945 */ /* 0x000fe20003800000 */
[----:B------:R-:W-:-:S07]  /*8270*/  IMAD.MOV.U32 R6, RZ, RZ, -0x1 ;  /* 0xffffffffff067424 */ /* 0x000fce00078e00ff */
[----:B------:R-:W-:Y:S05]  /*8280*/  WARPSYNC.COLLECTIVE R6, `(.L_x_81) ;  /* 0x00000000060c7348 */ /* 0x000fea0003c00000 */
[----:B------:R-:W-:Y:S02]  /*8290*/  ELECT P1, UR62, PT ;  /* 0x00000000003e782f */ /* 0x000fe40003820000 */
[----:B------:R-:W-:Y:S01]  /*82a0*/  MOV R6, UR62 ;  /* 0x0000003e00067c02 */ /* 0x000fe20008000f00 */
[----:B------:R-:W-:Y:S10]  /*82b0*/  ENDCOLLECTIVE ;  /* 0x000000000000791b */ /* 0x000ff40003800000 */
.L_x_81:
[----:B------:R-:W-:Y:S05]  /*82c0*/  BSYNC B1 ;  /* 0x0000000000017941 */ /* 0x000fea0003800000 */
.L_x_80:
[----:B------:R-:W-:Y:S05]  /*82d0*/  BRA `(.L_x_82) ;  /* 0xffffffe800f47947 */ /* 0x000fea000383ffff */
.L_x_54:
[----:B0-----:R0:W1:Y:S02]  /*82e0*/  SYNCS.PHASECHK.TRANS64.TRYWAIT P1, [R18+URZ+0x68], R9 ;  /* 0x00006809120075a7 */ /* 0x001064000802017f */
[----:B-1----:R-:W-:Y:S05]  /*82f0*/  @!P1 NANOSLEEP.SYNCS 0x989680 ;  /* 0x009896800000995d */ /* 0x002fea0003900000 */
[----:B------:R-:W1:Y:S02]  /*8300*/  @!P1 SYNCS.PHASECHK.TRANS64 P1, [R18+URZ+0x68], R9 ;  /* 0x00006809120095a7 */ /* 0x000e64000802007f */
[----:B-1----:R-:W-:Y:S05]  /*8310*/  @!P1 BRA `(.L_x_54) ;  /* 0xfffffffc00f09947 */ /* 0x002fea000383ffff */
[----:B------:R-:W-:Y:S05]  /*8320*/  BRA `(.L_x_83) ;  /* 0xffffffec00287947 */ /* 0x000fea000383ffff */
.L_x_63:
[----:B------:R-:W-:Y:S01]  /*8330*/  BSSY B0, `(.L_x_84) ;  /* 0x0000006000007945 */ /* 0x000fe20003800000 */
[----:B------:R-:W-:-:S07]  /*8340*/  IMAD.MOV.U32 R6, RZ, RZ, -0x1 ;  /* 0xffffffffff067424 */ /* 0x000fce00078e00ff */
[----:B------:R-:W-:Y:S05]  /*8350*/  WARPSYNC.COLLECTIVE R6, `(.L_x_85) ;  /* 0x00000000060c7348 */ /* 0x000fea0003c00000 */
[----:B------:R-:W-:Y:S02]  /*8360*/  ELECT P1, UR62, PT ;  /* 0x00000000003e782f */ /* 0x000fe40003820000 */
[----:B------:R-:W-:Y:S01]  /*8370*/  MOV R6, UR62 ;  /* 0x0000003e00067c02 */ /* 0x000fe20008000f00 */
[----:B------:R-:W-:Y:S10]  /*8380*/  ENDCOLLECTIVE ;  /* 0x000000000000791b */ /* 0x000ff40003800000 */
.L_x_85:
[----:B------:R-:W-:Y:S05]  /*8390*/  BSYNC B0 ;  /* 0x0000000000007941 */ /* 0x000fea0003800000 */
.L_x_84:
[----:B------:R-:W-:Y:S01]  /*83a0*/  PLOP3.LUT P0, PT, P1, PT, PT, 0x80, 0x0 ;  /* 0x000000000000781c */ /* 0x000fe20000f0f070 */
[----:B------:R-:W-:-:S12]  /*83b0*/  BRA `(.L_x_86) ;  /* 0xfffffff400807947 */ /* 0x000fd8000383ffff */
.L_x_67:
[----:B0-----:R0:W1:Y:S02]  /*83c0*/  SYNCS.PHASECHK.TRANS64.TRYWAIT P0, [R7+URZ], R0 ;  /* 0x00000000070075a7 */ /* 0x001064000800017f */
[----:B-1----:R-:W-:Y:S05]  /*83d0*/  @!P0 NANOSLEEP.SYNCS 0x989680 ;  /* 0x009896800000895d */ /* 0x002fea0003900000 */
[----:B------:R-:W1:Y:S02]  /*83e0*/  @!P0 SYNCS.PHASECHK.TRANS64 P0, [R7+URZ], R0 ;  /* 0x00000000070085a7 */ /* 0x000e64000800007f */
[----:B-1----:R-:W-:Y:S05]  /*83f0*/  @!P0 BRA `(.L_x_67) ;  /* 0xfffffffc00f08947 */ /* 0x002fea000383ffff */
[----:B------:R-:W-:Y:S05]  /*8400*/  BRA `(.L_x_87) ;  /* 0xfffffff400c07947 */ /* 0x000fea000383ffff */
.L_x_68:
[----:B0-----:R0:W1:Y:S02]  /*8410*/  SYNCS.PHASECHK.TRANS64.TRYWAIT P0, [R9+URZ], R4 ;  /* 0x00000004090075a7 */ /* 0x001064000800017f */
[----:B-1----:R-:W-:Y:S05]  /*8420*/  @!P0 NANOSLEEP.SYNCS 0x989680 ;  /* 0x009896800000895d */ /* 0x002fea0003900000 */
[----:B------:R-:W1:Y:S02]  /*8430*/  @!P0 SYNCS.PHASECHK.TRANS64 P0, [R9+URZ], R4 ;  /* 0x00000004090085a7 */ /* 0x000e64000800007f */
[----:B-1----:R-:W-:Y:S05]  /*8440*/  @!P0 BRA `(.L_x_68) ;  /* 0xfffffffc00f08947 */ /* 0x002fea000383ffff */
[----:B------:R-:W-:Y:S05]  /*8450*/  BRA `(.L_x_88) ;  /* 0xfffffff400d07947 */ /* 0x000fea000383ffff */
.L_x_69:
[----:B0-----:R0:W1:Y:S02]  /*8460*/  SYNCS.PHASECHK.TRANS64.TRYWAIT P0, [R6+URZ], R5 ;  /* 0x00000005060075a7 */ /* 0x001064000800017f */
[----:B-1----:R-:W-:Y:S05]  /*8470*/  @!P0 NANOSLEEP.SYNCS 0x989680 ;  /* 0x009896800000895d */ /* 0x002fea0003900000 */
[----:B------:R-:W1:Y:S02]  /*8480*/  @!P0 SYNCS.PHASECHK.TRANS64 P0, [R6+URZ], R5 ;  /* 0x00000005060085a7 */ /* 0x000e64000800007f */
[----:B-1----:R-:W-:Y:S05]  /*8490*/  @!P0 BRA `(.L_x_69) ;  /* 0xfffffffc00f08947 */ /* 0x002fea000383ffff */
[----:B------:R-:W-:Y:S05]  /*84a0*/  BRA `(.L_x_89) ;  /* 0xfffffff400e07947 */ /* 0x000fea000383ffff */
.L_x_70:
[----:B0-----:R0:W1:Y:S02]  /*84b0*/  SYNCS.PHASECHK.TRANS64.TRYWAIT P0, [R9+URZ], R4 ;  /* 0x00000004090075a7 */ /* 0x001064000800017f */
[----:B-1----:R-:W-:Y:S05]  /*84c0*/  @!P0 NANOSLEEP.SYNCS 0x989680 ;  /* 0x009896800000895d */ /* 0x002fea0003900000 */
[----:B------:R-:W1:Y:S02]  /*84d0*/  @!P0 SYNCS.PHASECHK.TRANS64 P0, [R9+URZ], R4 ;  /* 0x00000004090085a7 */ /* 0x000e64000800007f */
[----:B-1----:R-:W-:Y:S05]  /*84e0*/  @!P0 BRA `(.L_x_70) ;  /* 0xfffffffc00f08947 */ /* 0x002fea000383ffff */
[----:B------:R-:W-:Y:S05]  /*84f0*/  BRA `(.L_x_90) ;  /* 0xfffffff400f07947 */ /* 0x000fea000383ffff */
.L_x_71:
[----:B0-----:R0:W1:Y:S02]  /*8500*/  SYNCS.PHASECHK.TRANS64.TRYWAIT P0, [R6+URZ], R5 ;  /* 0x00000005060075a7 */ /* 0x001064000800017f */
[----:B-1----:R-:W-:Y:S05]  /*8510*/  @!P0 NANOSLEEP.SYNCS 0x989680 ;  /* 0x009896800000895d */ /* 0x002fea0003900000 */
[----:B------:R-:W1:Y:S02]  /*8520*/  @!P0 SYNCS.PHASECHK.TRANS64 P0, [R6+URZ], R5 ;  /* 0x00000005060085a7 */ /* 0x000e64000800007f */
[----:B-1----:R-:W-:Y:S05]  /*8530*/  @!P0 BRA `(.L_x_71) ;  /* 0xfffffffc00f08947 */ /* 0x002fea000383ffff */
[----:B------:R-:W-:Y:S05]  /*8540*/  BRA `(.L_x_91) ;  /* 0xfffffff800007947 */ /* 0x000fea000383ffff */
.L_x_72:
[----:B0-----:R0:W1:Y:S02]  /*8550*/  SYNCS.PHASECHK.TRANS64.TRYWAIT P0, [R9+URZ], R4 ;  /* 0x00000004090075a7 */ /* 0x001064000800017f */
[----:B-1----:R-:W-:Y:S05]  /*8560*/  @!P0 NANOSLEEP.SYNCS 0x989680 ;  /* 0x009896800000895d */ /* 0x002fea0003900000 */
[----:B------:R-:W1:Y:S02]  /*8570*/  @!P0 SYNCS.PHASECHK.TRANS64 P0, [R9+URZ], R4 ;  /* 0x00000004090085a7 */ /* 0x000e64000800007f */
[----:B-1----:R-:W-:Y:S05]  /*8580*/  @!P0 BRA `(.L_x_72) ;  /* 0xfffffffc00f08947 */ /* 0x002fea000383ffff */
[----:B------:R-:W-:Y:S05]  /*8590*/  BRA `(.L_x_92) ;  /* 0xfffffff800107947 */ /* 0x000fea000383ffff */
.L_x_73:
[----:B0-----:R0:W1:Y:S02]  /*85a0*/  SYNCS.PHASECHK.TRANS64.TRYWAIT P0, [R6+URZ], R5 ;  /* 0x00000005060075a7 */ /* 0x001064000800017f */
[----:B-1----:R-:W-:Y:S05]  /*85b0*/  @!P0 NANOSLEEP.SYNCS 0x989680 ;  /* 0x009896800000895d */ /* 0x002fea0003900000 */
[----:B------:R-:W1:Y:S02]  /*85c0*/  @!P0 SYNCS.PHASECHK.TRANS64 P0, [R6+URZ], R5 ;  /* 0x00000005060085a7 */ /* 0x000e64000800007f */
[----:B-1----:R-:W-:Y:S05]  /*85d0*/  @!P0 BRA `(.L_x_73) ;  /* 0xfffffffc00f08947 */ /* 0x002fea000383ffff */
[----:B------:R-:W-:Y:S05]  /*85e0*/  BRA `(.L_x_93) ;  /* 0xfffffff800207947 */ /* 0x000fea000383ffff */
.L_x_74:
[----:B0-----:R0:W1:Y:S02]  /*85f0*/  SYNCS.PHASECHK.TRANS64.TRYWAIT P0, [R9+URZ], R4 ;  /* 0x00000004090075a7 */ /* 0x001064000800017f */
[----:B-1----:R-:W-:Y:S05]  /*8600*/  @!P0 NANOSLEEP.SYNCS 0x989680 ;  /* 0x009896800000895d */ /* 0x002fea0003900000 */
[----:B------:R-:W1:Y:S02]  /*8610*/  @!P0 SYNCS.PHASECHK.TRANS64 P0, [R9+URZ], R4 ;  /* 0x00000004090085a7 */ /* 0x000e64000800007f */
[----:B-1----:R-:W-:Y:S05]  /*8620*/  @!P0 BRA `(.L_x_74) ;  /* 0xfffffffc00f08947 */ /* 0x002fea000383ffff */
[----:B------:R-:W-:Y:S05]  /*8630*/  BRA `(.L_x_94) ;  /* 0xfffffff800307947 */ /* 0x000fea000383ffff */
.L_x_75:
[----:B0-----:R0:W1:Y:S02]  /*8640*/  SYNCS.PHASECHK.TRANS64.TRYWAIT P0, [R6+URZ], R5 ;  /* 0x00000005060075a7 */ /* 0x001064000800017f */
[----:B-1----:R-:W-:Y:S05]  /*8650*/  @!P0 NANOSLEEP.SYNCS 0x989680 ;  /* 0x009896800000895d */ /* 0x002fea0003900000 */
[----:B------:R-:W1:Y:S02]  /*8660*/  @!P0 SYNCS.PHASECHK.TRANS64 P0, [R6+URZ], R5 ;  /* 0x00000005060085a7 */ /* 0x000e64000800007f */
[----:B-1----:R-:W-:Y:S05]  /*8670*/  @!P0 BRA `(.L_x_75) ;  /* 0xfffffffc00f08947 */ /* 0x002fea000383ffff */
[----:B------:R-:W-:Y:S05]  /*8680*/  BRA `(.L_x_95) ;  /* 0xfffffff800407947 */ /* 0x000fea000383ffff */
.L_x_76:
[----:B0-----:R0:W1:Y:S02]  /*8690*/  SYNCS.PHASECHK.TRANS64.TRYWAIT P0, [R9+URZ], R4 ;  /* 0x00000004090075a7 */ /* 0x001064000800017f */
[----:B-1----:R-:W-:Y:S05]  /*86a0*/  @!P0 NANOSLEEP.SYNCS 0x989680 ;  /* 0x009896800000895d */ /* 0x002fea0003900000 */
[----:B------:R-:W1:Y:S02]  /*86b0*/  @!P0 SYNCS.PHASECHK.TRANS64 P0, [R9+URZ], R4 ;  /* 0x00000004090085a7 */ /* 0x000e64000800007f */
[----:B-1----:R-:W-:Y:S05]  /*86c0*/  @!P0 BRA `(.L_x_76) ;  /* 0xfffffffc00f08947 */ /* 0x002fea000383ffff */
[----:B------:R-:W-:Y:S05]  /*86d0*/  BRA `(.L_x_96) ;  /* 0xfffffff800507947 */ /* 0x000fea000383ffff */
.L_x_77:
[----:B0-----:R0:W1:Y:S02]  /*86e0*/  SYNCS.PHASECHK.TRANS64.TRYWAIT P0, [R6+URZ], R5 ;  /* 0x00000005060075a7 */ /* 0x001064000800017f */
[----:B-1----:R-:W-:Y:S05]  /*86f0*/  @!P0 NANOSLEEP.SYNCS 0x989680 ;  /* 0x009896800000895d */ /* 0x002fea0003900000 */
[----:B------:R-:W1:Y:S02]  /*8700*/  @!P0 SYNCS.PHASECHK.TRANS64 P0, [R6+URZ], R5 ;  /* 0x00000005060085a7 */ /* 0x000e64000800007f */
[----:B-1----:R-:W-:Y:S05]  /*8710*/  @!P0 BRA `(.L_x_77) ;  /* 0xfffffffc00f08947 */ /* 0x002fea000383ffff */
[----:B------:R-:W-:Y:S05]  /*8720*/  BRA `(.L_x_97) ;  /* 0xfffffff800607947 */ /* 0x000fea000383ffff */
.L_x_78:
[----:B-1----:R1:W2:Y:S02]  /*8730*/  SYNCS.PHASECHK.TRANS64.TRYWAIT P0, [R9+URZ], R4 ;  /* 0x00000004090075a7 */ /* 0x0022a4000800017f */
[----:B--2---:R-:W-:Y:S05]  /*8740*/  @!P0 NANOSLEEP.SYNCS 0x989680 ;  /* 0x009896800000895d */ /* 0x004fea0003900000 */
[----:B------:R-:W2:Y:S02]  /*8750*/  @!P0 SYNCS.PHASECHK.TRANS64 P0, [R9+URZ], R4 ;  /* 0x00000004090085a7 */ /* 0x000ea4000800007f */
[----:B--2---:R-:W-:Y:S05]  /*8760*/  @!P0 BRA `(.L_x_78) ;  /* 0xfffffffc00f08947 */ /* 0x004fea000383ffff */
[----:B------:R-:W-:Y:S05]  /*8770*/  BRA `(.L_x_98) ;  /* 0xfffffff800687947 */ /* 0x000fea000383ffff */
.L_x_99:
[----:B------:R-:W-:-:S00]  /*8780*/  BRA `(.L_x_99) ;  /* 0xfffffffc00fc7947 */ /* 0x000fc0000383ffff */
[----:B------:R-:W-:-:S00]  /*8790*/  NOP ;  /* 0x0000000000007918 */ /* 0x000fc00000000000 */
        /* <DEDUP_REMOVED lines=14> */
.L_x_100:


//--------------------- .nv.shared._ZN7cutlass13device_kernelINS_4gemm6kernel13GemmUniversalIN4cute5tupleIJiiiiEEENS1_10collective13CollectiveMmaINS1_37MainloopSm90TmaGmmaWarpSpecializedFP8ILi13ENS5_IJNS4_1CILi1EEESB_SB_EEENS1_35KernelTmaWarpSpecializedCooperativeEEENS5_IJNSA_ILi512EEENSA_ILi16EEENSA_ILi32EEEEEENS_12float_e4m3_tENS5_IJlSB_lEEESJ_SK_NS4_8TiledMMAINS4_8MMA_AtomIJNS4_4SM904GMMA30MMA_64x16x32_F32E4M3E4M3_SS_TNILNSO_7ScaleInE1ELSQ_1EEEEEENS4_6LayoutINS5_IJNSA_ILi2EEESB_SB_EEENS5_IJSB_NSA_ILi0EEESW_EEEEENS5_IJNS4_10UnderscoreESZ_SZ_EEEEENS4_13SM90_TMA_LOADENS4_14ComposedLayoutINS4_7SwizzleILi1ELi4ELi3EEENS4_18smem_ptr_flag_bitsILi8EEENST_INS5_IJNSA_ILi8EEESH_EEENS5_IJSH_SB_EEEEEEEvNS4_8identityES12_S1C_vS1D_EENS_8epilogue10collective6detail29Sm90TmaWarpSpecializedAdapterINS1G_15DefaultEpilogueISJ_SK_SK_NS1F_6thread17LinearCombinationISJ_Li1EffLNS1K_9ScaleType4KindE0ELNS_15FloatRoundStyleE2ESJ_EENS1_15EpilogueDefaultEEEEEvvEEEEvNT_6ParamsE --------------------------
	.section	.nv.shared._ZN7cutlass13device_kernelINS_4gemm6kernel13GemmUniversalIN4cute5tupleIJiiiiEEENS1_10collective13CollectiveMmaINS1_37MainloopSm90TmaGmmaWarpSpecializedFP8ILi13ENS5_IJNS4_1CILi1EEESB_SB_EEENS1_35KernelTmaWarpSpecializedCooperativeEEENS5_IJNSA_ILi512EEENSA_ILi16EEENSA_ILi32EEEEEENS_12float_e4m3_tENS5_IJlSB_lEEESJ_SK_NS4_8TiledMMAINS4_8MMA_AtomIJNS4_4SM904GMMA30MMA_64x16x32_F32E4M3E4M3_SS_TNILNSO_7ScaleInE1ELSQ_1EEEEEENS4_6LayoutINS5_IJNSA_ILi2EEESB_SB_EEENS5_IJSB_NSA_ILi0EEESW_EEEEENS5_IJNS4_10UnderscoreESZ_SZ_EEEEENS4_13SM90_TMA_LOADENS4_14ComposedLayoutINS4_7SwizzleILi1ELi4ELi3EEENS4_18smem_ptr_flag_bitsILi8EEENST_INS5_IJNSA_ILi8EEESH_EEENS5_IJSH_SB_EEEEEEEvNS4_8identityES12_S1C_vS1D_EENS_8epilogue10collective6detail29Sm90TmaWarpSpecializedAdapterINS1G_15DefaultEpilogueISJ_SK_SK_NS1F_6thread17LinearCombinationISJ_Li1EffLNS1K_9ScaleType4KindE0ELNS_15FloatRoundStyleE2ESJ_EENS1_15EpilogueDefaultEEEEEvvEEEEvNT_6ParamsE,"aw",@nobits
	.sectionflags	@""
	.align	16
	.zero		1024


//--------------------- .nv.shared.reserved.0     --------------------------
	.section	.nv.shared.reserved.0,"aw",@nobits
	.weak		__nv_reservedSMEM_offset_0_alias
	.size		__nv_reservedSMEM_offset_0_alias, 0, 0
	.other		__nv_reservedSMEM_offset_0_alias,@"STO_CUDA_RESERVED_SHARED STV_DEFAULT"
__nv_reservedSMEM_offset_0_alias:
	.zero		0


//--------------------- .nv.global                --------------------------
	.section	.nv.global,"aw",@nobits
.nv.global:
	.type		_ZN39_INTERNAL_8af05b7c_4_k_cu_cd6dac04_89614cute1_E,@object
	.size		_ZN39_INTERNAL_8af05b7c_4_k_cu_cd6dac04_89614cute1_E,(_ZN39_INTERNAL_8af05b7c_4_k_cu_cd6dac04_89614cuda3std3__45__cpo6cbeginE - _ZN39_INTERNAL_8af05b7c_4_k_cu_cd6dac04_89614cute1_E)
_ZN39_INTERNAL_8af05b7c_4_k_cu_cd6dac04_89614cute1_E:
	.zero		1
	.type		_ZN39_INTERNAL_8af05b7c_4_k_cu_cd6dac04_89614cuda3std3__45__cpo6cbeginE,@object
	.size		_ZN39_INTERNAL_8af05b7c_4_k_cu_cd6dac04_89614cuda3std3__45__cpo6cbeginE,(_ZN39_INTERNAL_8af05b7c_4_k_cu_cd6dac04_89614cuda3std3__48in_placeE - _ZN39_INTERNAL_8af05b7c_4_k_cu_cd6dac04_89614cuda3std3__45__cpo6cbeginE)
_ZN39_INTERNAL_8af05b7c_4_k_cu_cd6dac04_89614cuda3std3__45__cpo6cbeginE:
	.zero		1
	.type		_ZN39_INTERNAL_8af05b7c_4_k_cu_cd6dac04_89614cuda3std3__48in_placeE,@object
	.size		_ZN39_INTERNAL_8af05b7c_4_k_cu_cd6dac04_89614cuda3std3__48in_placeE,(_ZN39_INTERNAL_8af05b7c_4_k_cu_cd6dac04_89614cuda3std6ranges3__45__cpo9iter_moveE - _ZN39_INTERNAL_8af05b7c_4_k_cu_cd6dac04_89614cuda3std3__48in_placeE)
_ZN39_INTERNAL_8af05b7c_4_k_cu_cd6dac04_89614cuda3std3__48in_placeE:
	.zero		1
	.type		_ZN39_INTERNAL_8af05b7c_4_k_cu_cd6dac04_89614cuda3std6ranges3__45__cpo9iter_moveE,@object
	.size		_ZN39_INTERNAL_8af05b7c_4_k_cu_cd6dac04_89614cuda3std6ranges3__45__cpo9iter_moveE,(_ZN39_INTERNAL_8af05b7c_4_k_cu_cd6dac04_89614cuda3std3__45__cpo5beginE - _ZN39_INTERNAL_8af05b7c_4_k_cu_cd6dac04_89614cuda3std6ranges3__45__cpo9iter_moveE)
_ZN39_INTERNAL_8af05b7c_4_k_cu_cd6dac04_89614cuda3std6ranges3__45__cpo9iter_moveE:
	.zero		1
	.type		_ZN39_INTERNAL_8af05b7c_4_k_cu_cd6dac04_89614cuda3std3__45__cpo5beginE,@object
	.size		_ZN39_INTERNAL_8af05b7c_4_k_cu_cd6dac04_89614cuda3std3__45__cpo5beginE,(_ZN39_INTERNAL_8af05b7c_4_k_cu_cd6dac04_89614cuda3std3__441_GLOBAL__N__8af05b7c_4_k_cu_cd6dac04_89616ignoreE - _ZN39_INTERNAL_8af05b7c_4_k_cu_cd6dac04_89614cuda3std3__45__cpo5beginE)
_ZN39_INTERNAL_8af05b7c_4_k_cu_cd6dac04_89614cuda3std3__45__cpo5beginE:
	.zero		1
	.type		_ZN39_INTERNAL_8af05b7c_4_k_cu_cd6dac04_89614cuda3std3__441_GLOBAL__N__8af05b7c_4_k_cu_cd6dac04_89616ignoreE,@object
	.size		_ZN39_INTERNAL_8af05b7c_4_k_cu_cd6dac04_89614cuda3std3__441_GLOBAL__N__8af05b7c_4_k_cu_cd6dac04_89616ignoreE,(_ZN39_INTERNAL_8af05b7c_4_k_cu_cd6dac04_89614cute7productE - _ZN39_INTERNAL_8af05b7c_4_k_cu_cd6dac04_89614cuda3std3__441_GLOBAL__N__8af05b7c_4_k_cu_cd6dac04_89616ignoreE)
_ZN39_INTERNAL_8af05b7c_4_k_cu_cd6dac04_89614cuda3std3__441_GLOBAL__N__8af05b7c_4_k_cu_cd6dac04_89616ignoreE:
	.zero		1
	.type		_ZN39_INTERNAL_8af05b7c_4_k_cu_cd6dac04_89614cute7productE,@object
	.size		_ZN39_INTERNAL_8af05b7c_4_k_cu_cd6dac04_89614cute7productE,(_ZN39_INTERNAL_8af05b7c_4_k_cu_cd6dac04_89614cuda3std3__45__cpo3endE - _ZN39_INTERNAL_8af05b7c_4_k_cu_cd6dac04_89614cute7productE)
_ZN39_INTERNAL_8af05b7c_4_k_cu_cd6dac04_89614cute7productE:
	.zero		1
	.type		_ZN39_INTERNAL_8af05b7c_4_k_cu_cd6dac04_89614cuda3std3__45__cpo3endE,@object
	.size		_ZN39_INTERNAL_8af05b7c_4_k_cu_cd6dac04_89614cuda3std3__45__cpo3endE,(_ZN39_INTERNAL_8af05b7c_4_k_cu_cd6dac04_89614cuda3std3__419piecewise_constructE - _ZN39_INTERNAL_8af05b7c_4_k_cu_cd6dac04_89614cuda3std3__45__cpo3endE)
_ZN39_INTERNAL_8af05b7c_4_k_cu_cd6dac04_89614cuda3std3__45__cpo3endE:
	.zero		1
	.type		_ZN39_INTERNAL_8af05b7c_4_k_cu_cd6dac04_89614cuda3std3__419piecewise_constructE,@object
	.size		_ZN39_INTERNAL_8af05b7c_4_k_cu_cd6dac04_89614cuda3std3__419piecewise_constructE,(_ZN39_INTERNAL_8af05b7c_4_k_cu_cd6dac04_89614cuda3std3__45__cpo4cendE - _ZN39_INTERNAL_8af05b7c_4_k_cu_cd6dac04_89614cuda3std3__419piecewise_constructE)
_ZN39_INTERNAL_8af05b7c_4_k_cu_cd6dac04_89614cuda3std3__419piecewise_constructE:
	.zero		1
	.type		_ZN39_INTERNAL_8af05b7c_4_k_cu_cd6dac04_89614cuda3std3__45__cpo4cendE,@object
	.size		_ZN39_INTERNAL_8af05b7c_4_k_cu_cd6dac04_89614cuda3std3__45__cpo4cendE,(_ZN39_INTERNAL_8af05b7c_4_k_cu_cd6dac04_89614cuda3std6ranges3__45__cpo4swapE - _ZN39_INTERNAL_8af05b7c_4_k_cu_cd6dac04_89614cuda3std3__45__cpo4cendE)
_ZN39_INTERNAL_8af05b7c_4_k_cu_cd6dac04_89614cuda3std3__45__cpo4cendE:
	.zero		1
	.type		_ZN39_INTERNAL_8af05b7c_4_k_cu_cd6dac04_89614cuda3std6ranges3__45__cpo4swapE,@object
	.size		_ZN39_INTERNAL_8af05b7c_4_k_cu_cd6dac04_89614cuda3std6ranges3__45__cpo4swapE,(.L_7 - _ZN39_INTERNAL_8af05b7c_4_k_cu_cd6dac04_89614cuda3std6ranges3__45__cpo4swapE)
_ZN39_INTERNAL_8af05b7c_4_k_cu_cd6dac04_89614cuda3std6ranges3__45__cpo4swapE:
	.zero		1
.L_7:


//--------------------- .nv.constant0._ZN7cutlass13device_kernelINS_4gemm6kernel13GemmUniversalIN4cute5tupleIJiiiiEEENS1_10collective13CollectiveMmaINS1_37MainloopSm90TmaGmmaWarpSpecializedFP8ILi13ENS5_IJNS4_1CILi1EEESB_SB_EEENS1_35KernelTmaWarpSpecializedCooperativeEEENS5_IJNSA_ILi512EEENSA_ILi16EEENSA_ILi32EEEEEENS_12float_e4m3_tENS5_IJlSB_lEEESJ_SK_NS4_8TiledMMAINS4_8MMA_AtomIJNS4_4SM904GMMA30MMA_64x16x32_F32E4M3E4M3_SS_TNILNSO_7ScaleInE1ELSQ_1EEEEEENS4_6LayoutINS5_IJNSA_ILi2EEESB_SB_EEENS5_IJSB_NSA_ILi0EEESW_EEEEENS5_IJNS4_10UnderscoreESZ_SZ_EEEEENS4_13SM90_TMA_LOADENS4_14ComposedLayoutINS4_7SwizzleILi1ELi4ELi3EEENS4_18smem_ptr_flag_bitsILi8EEENST_INS5_IJNSA_ILi8EEESH_EEENS5_IJSH_SB_EEEEEEEvNS4_8identityES12_S1C_vS1D_EENS_8epilogue10collective6detail29Sm90TmaWarpSpecializedAdapterINS1G_15DefaultEpilogueISJ_SK_SK_NS1F_6thread17LinearCombinationISJ_Li1EffLNS1K_9ScaleType4KindE0ELNS_15FloatRoundStyleE2ESJ_EENS1_15EpilogueDefaultEEEEEvvEEEEvNT_6ParamsE --------------------------
	.section	.nv.constant0._ZN7cutlass13device_kernelINS_4gemm6kernel13GemmUniversalIN4cute5tupleIJiiiiEEENS1_10collective13CollectiveMmaINS1_37MainloopSm90TmaGmmaWarpSpecializedFP8ILi13ENS5_IJNS4_1CILi1EEESB_SB_EEENS1_35KernelTmaWarpSpecializedCooperativeEEENS5_IJNSA_ILi512EEENSA_ILi16EEENSA_ILi32EEEEEENS_12float_e4m3_tENS5_IJlSB_lEEESJ_SK_NS4_8TiledMMAINS4_8MMA_AtomIJNS4_4SM904GMMA30MMA_64x16x32_F32E4M3E4M3_SS_TNILNSO_7ScaleInE1ELSQ_1EEEEEENS4_6LayoutINS5_IJNSA_ILi2EEESB_SB_EEENS5_IJSB_NSA_ILi0EEESW_EEEEENS5_IJNS4_10UnderscoreESZ_SZ_EEEEENS4_13SM90_TMA_LOADENS4_14ComposedLayoutINS4_7SwizzleILi1ELi4ELi3EEENS4_18smem_ptr_flag_bitsILi8EEENST_INS5_IJNSA_ILi8EEESH_EEENS5_IJSH_SB_EEEEEEEvNS4_8identityES12_S1C_vS1D_EENS_8epilogue10collective6detail29Sm90TmaWarpSpecializedAdapterINS1G_15DefaultEpilogueISJ_SK_SK_NS1F_6thread17LinearCombinationISJ_Li1EffLNS1K_9ScaleType4KindE0ELNS_15FloatRoundStyleE2ESJ_EENS1_15EpilogueDefaultEEEEEvvEEEEvNT_6ParamsE,"a",@progbits
	.sectionflags	@""
	.align	4
.nv.constant0._ZN7cutlass13device_kernelINS_4gemm6kernel13GemmUniversalIN4cute5tupleIJiiiiEEENS1_10collective13CollectiveMmaINS1_37MainloopSm90TmaGmmaWarpSpecializedFP8ILi13ENS5_IJNS4_1CILi1EEESB_SB_EEENS1_35KernelTmaWarpSpecializedCooperativeEEENS5_IJNSA_ILi512EEENSA_ILi16EEENSA_ILi32EEEEEENS_12float_e4m3_tENS5_IJlSB_lEEESJ_SK_NS4_8TiledMMAINS4_8MMA_AtomIJNS4_4SM904GMMA30MMA_64x16x32_F32E4M3E4M3_SS_TNILNSO_7ScaleInE1ELSQ_1EEEEEENS4_6LayoutINS5_IJNSA_ILi2EEESB_SB_EEENS5_IJSB_NSA_ILi0EEESW_EEEEENS5_IJNS4_10UnderscoreESZ_SZ_EEEEENS4_13SM90_TMA_LOADENS4_14ComposedLayoutINS4_7SwizzleILi1ELi4ELi3EEENS4_18smem_ptr_flag_bitsILi8EEENST_INS5_IJNSA_ILi8EEESH_EEENS5_IJSH_SB_EEEEEEEvNS4_8identityES12_S1C_vS1D_EENS_8epilogue10collective6detail29Sm90TmaWarpSpecializedAdapterINS1G_15DefaultEpilogueISJ_SK_SK_NS1F_6thread17LinearCombinationISJ_Li1EffLNS1K_9ScaleType4KindE0ELNS_15FloatRoundStyleE2ESJ_EENS1_15EpilogueDefaultEEEEEvvEEEEvNT_6ParamsE:
	.zero		1664


//--------------------- SYMBOLS --------------------------

	.type		.nv.reservedSmem.offset0,@object
	.size		.nv.reservedSmem.offset0,0x4
